def matmul_kernel(
    a_ptr,
    b_ptr,
    c_ptr,
    M,
    N,
    K,
    stride_am,
    stride_ak,
    stride_bk,
    stride_bn,
    stride_cm,
    stride_cn,
    BLOCK_M: tl.constexpr,
    BLOCK_N: tl.constexpr,
    BLOCK_K: tl.constexpr,
    GROUP_M: tl.constexpr,
):
    pid = tl.program_id(axis=0)
    num_pid_m = tl.cdiv(M, BLOCK_M)
    num_pid_n = tl.cdiv(N, BLOCK_N)
    num_pid_in_group = GROUP_M * num_pid_n
    group_id = pid // num_pid_in_group
    first_pid_m = group_id * GROUP_M
    group_size_m = min(num_pid_m - first_pid_m, GROUP_M)
    pid_m = first_pid_m + ((pid % num_pid_in_group) % group_size_m)
    pid_n = (pid % num_pid_in_group) // group_size_m

    offs_am = (pid_m * BLOCK_M + tl.arange(0, BLOCK_M)) % M
    offs_bn = (pid_n * BLOCK_N + tl.arange(0, BLOCK_N)) % N
    offs_k = tl.arange(0, BLOCK_K)
    a_ptrs = a_ptr + offs_am[:, None] * stride_am + offs_k[None, :] * stride_ak
    b_ptrs = b_ptr + offs_k[:, None] * stride_bk + offs_bn[None, :] * stride_bn

    acc = tl.zeros((BLOCK_M, BLOCK_N), dtype=tl.float32)
    for kk in range(0, tl.cdiv(K, BLOCK_K)):
        a = tl.load(a_ptrs, mask=offs_k[None, :] < K - kk * BLOCK_K, other=0.0)
        b = tl.load(b_ptrs, mask=offs_k[:, None] < K - kk * BLOCK_K, other=0.0)
        acc = tl.dot(a, b, acc)
        a_ptrs += BLOCK_K * stride_ak
        b_ptrs += BLOCK_K * stride_bk

    c = acc.to(c_ptr.dtype.element_ty)
    offs_cm = pid_m * BLOCK_M + tl.arange(0, BLOCK_M)
    offs_cn = pid_n * BLOCK_N + tl.arange(0, BLOCK_N)
    c_ptrs = c_ptr + offs_cm[:, None] * stride_cm + offs_cn[None, :] * stride_cn
    mask = (offs_cm[:, None] < M) & (offs_cn[None, :] < N)
    tl.store(c_ptrs, c, mask=mask)

# config = {"BLOCK_K": 32, "BLOCK_M": 256, "BLOCK_N": 16, "GROUP_M": 8, "arch": "sm_100", "dtype": "fp16", "num_ctas": 1, "num_stages": 2, "num_warps": 4}
# arch = sm_100


// ===== COMPILED SASS (sm_100a) =====

	.target	sm_100a

	.elftype	@"ET_EXEC"


//--------------------- .note.nv.tkinfo           --------------------------
	.section	.note.nv.tkinfo,"",@"SHT_NOTE"
	.sectionflags	@"SHF_NOTE_NV_TKINFO"
	.tkinfo
        /*0018*/ 	.word	0x00000081
        /*0030*/ 	.string	""
        /*0030*/ 	.string	"ptxas-blackwell"
        /*0030*/ 	.string	"Cuda compilation tools, release 12.9, V12.9.86"
        /*0030*/ 	.string	"Build cuda_12.9.r12.9/compiler.36037853_0"
        /*0030*/ 	.string	"-v  -suppress-debug-info  -lineinfo  -arch sm_100a "



//--------------------- .note.nv.cuver            --------------------------
	.section	.note.nv.cuver,"",@"SHT_NOTE"
	.sectionflags	@"SHF_NOTE_NV_CUVER"
        /*0018*/ 	.short	0x0001
        /*001a*/ 	.short	0x0064
        /*001c*/ 	.short	0x0001
        /*001e*/ 	.short	0x0000
        /*0020*/ 	.short	0x0001
        /*0022*/ 	.short	0x0000


//--------------------- .nv.info                  --------------------------
	.section	.nv.info,"",@"SHT_CUDA_INFO"
	.align	4


	//----- nvinfo : EIATTR_REGCOUNT
	.align		4
        /*0000*/ 	.byte	0x04, 0x2f
        /*0002*/ 	.short	(.L_4 - .L_3)
	.align		4
.L_3:
        /*0004*/ 	.word	index@(matmul_kernel)
        /*0008*/ 	.word	0x000000e2


	//----- nvinfo : EIATTR_FRAME_SIZE
	.align		4
.L_4:
        /*000c*/ 	.byte	0x04, 0x11
        /*000e*/ 	.short	(.L_6 - .L_5)
	.align		4
.L_5:
        /*0010*/ 	.word	index@($__internal_2_$__cuda_sm10x_tcgen05_guardrail_trap_unallocated_columns_being_dealloced)
        /*0014*/ 	.word	0x00000000


	//----- nvinfo : EIATTR_FRAME_SIZE
	.align		4
.L_6:
        /*0018*/ 	.byte	0x04, 0x11
        /*001a*/ 	.short	(.L_8 - .L_7)
	.align		4
.L_7:
        /*001c*/ 	.word	index@($__internal_1_$__cuda_sm10x_tcgen05_guardrail_trap_phase_invalid_during_alloc)
        /*0020*/ 	.word	0x00000000


	//----- nvinfo : EIATTR_FRAME_SIZE
	.align		4
.L_8:
        /*0024*/ 	.byte	0x04, 0x11
        /*0026*/ 	.short	(.L_10 - .L_9)
	.align		4
.L_9:
        /*0028*/ 	.word	index@($__internal_0_$__cuda_sm10x_tcgen05_guardrail_trap_col_being_dealloced_not_returned_by_alloc)
        /*002c*/ 	.word	0x00000000


	//----- nvinfo : EIATTR_FRAME_SIZE
	.align		4
.L_10:
        /*0030*/ 	.byte	0x04, 0x11
        /*0032*/ 	.short	(.L_12 - .L_11)
	.align		4
.L_11:
        /*0034*/ 	.word	index@(matmul_kernel)
        /*0038*/ 	.word	0x00000000


	//----- nvinfo : EIATTR_MIN_STACK_SIZE
	.align		4
.L_12:
        /*003c*/ 	.byte	0x04, 0x12
        /*003e*/ 	.short	(.L_14 - .L_13)
	.align		4
.L_13:
        /*0040*/ 	.word	index@(matmul_kernel)
        /*0044*/ 	.word	0x00000000
.L_14:


//--------------------- .nv.info.matmul_kernel    --------------------------
	.section	.nv.info.matmul_kernel,"",@"SHT_CUDA_INFO"
	.sectionflags	@""
	.align	4


	//----- nvinfo : EIATTR_CUDA_API_VERSION
	.align		4
        /*0000*/ 	.byte	0x04, 0x37
        /*0002*/ 	.short	(.L_16 - .L_15)
.L_15:
        /*0004*/ 	.word	0x00000081


	//----- nvinfo : EIATTR_KPARAM_INFO
	.align		4
.L_16:
        /*0008*/ 	.byte	0x04, 0x17
        /*000a*/ 	.short	(.L_18 - .L_17)
.L_17:
        /*000c*/ 	.word	0x00000000
        /*0010*/ 	.short	0x000d
        /*0012*/ 	.short	0x0048
        /*0014*/ 	.byte	0x00, 0xf4, 0x21, 0x00


	//----- nvinfo : EIATTR_KPARAM_INFO
	.align		4
.L_18:
        /*0018*/ 	.byte	0x04, 0x17
        /*001a*/ 	.short	(.L_20 - .L_19)
.L_19:
        /*001c*/ 	.word	0x00000000
        /*0020*/ 	.short	0x000c
        /*0022*/ 	.short	0x0040
        /*0024*/ 	.byte	0x00, 0xf4, 0x21, 0x00


	//----- nvinfo : EIATTR_KPARAM_INFO
	.align		4
.L_20:
        /*0028*/ 	.byte	0x04, 0x17
        /*002a*/ 	.short	(.L_22 - .L_21)
.L_21:
        /*002c*/ 	.word	0x00000000
        /*0030*/ 	.short	0x000b
        /*0032*/ 	.short	0x0038
        /*0034*/ 	.byte	0x00, 0xf0, 0x11, 0x00


	//----- nvinfo : EIATTR_KPARAM_INFO
	.align		4
.L_22:
        /*0038*/ 	.byte	0x04, 0x17
        /*003a*/ 	.short	(.L_24 - .L_23)
.L_23:
        /*003c*/ 	.word	0x00000000
        /*0040*/ 	.short	0x000a
        /*0042*/ 	.short	0x0034
        /*0044*/ 	.byte	0x00, 0xf0, 0x11, 0x00


	//----- nvinfo : EIATTR_KPARAM_INFO
	.align		4
.L_24:
        /*0048*/ 	.byte	0x04, 0x17
        /*004a*/ 	.short	(.L_26 - .L_25)
.L_25:
        /*004c*/ 	.word	0x00000000
        /*0050*/ 	.short	0x0009
        /*0052*/ 	.short	0x0030
        /*0054*/ 	.byte	0x00, 0xf0, 0x11, 0x00


	//----- nvinfo : EIATTR_KPARAM_INFO
	.align		4
.L_26:
        /*0058*/ 	.byte	0x04, 0x17
        /*005a*/ 	.short	(.L_28 - .L_27)
.L_27:
        /*005c*/ 	.word	0x00000000
        /*0060*/ 	.short	0x0008
        /*0062*/ 	.short	0x002c
        /*0064*/ 	.byte	0x00, 0xf0, 0x11, 0x00


	//----- nvinfo : EIATTR_KPARAM_INFO
	.align		4
.L_28:
        /*0068*/ 	.byte	0x04, 0x17
        /*006a*/ 	.short	(.L_30 - .L_29)
.L_29:
        /*006c*/ 	.word	0x00000000
        /*0070*/ 	.short	0x0007
        /*0072*/ 	.short	0x0028
        /*0074*/ 	.byte	0x00, 0xf0, 0x11, 0x00


	//----- nvinfo : EIATTR_KPARAM_INFO
	.align		4
.L_30:
        /*0078*/ 	.byte	0x04, 0x17
        /*007a*/ 	.short	(.L_32 - .L_31)
.L_31:
        /*007c*/ 	.word	0x00000000
        /*0080*/ 	.short	0x0006
        /*0082*/ 	.short	0x0024
        /*0084*/ 	.byte	0x00, 0xf0, 0x11, 0x00


	//----- nvinfo : EIATTR_KPARAM_INFO
	.align		4
.L_32:
        /*0088*/ 	.byte	0x04, 0x17
        /*008a*/ 	.short	(.L_34 - .L_33)
.L_33:
        /*008c*/ 	.word	0x00000000
        /*0090*/ 	.short	0x0005
        /*0092*/ 	.short	0x0020
        /*0094*/ 	.byte	0x00, 0xf0, 0x11, 0x00


	//----- nvinfo : EIATTR_KPARAM_INFO
	.align		4
.L_34:
        /*0098*/ 	.byte	0x04, 0x17
        /*009a*/ 	.short	(.L_36 - .L_35)
.L_35:
        /*009c*/ 	.word	0x00000000
        /*00a0*/ 	.short	0x0004
        /*00a2*/ 	.short	0x001c
        /*00a4*/ 	.byte	0x00, 0xf0, 0x11, 0x00


	//----- nvinfo : EIATTR_KPARAM_INFO
	.align		4
.L_36:
        /*00a8*/ 	.byte	0x04, 0x17
        /*00aa*/ 	.short	(.L_38 - .L_37)
.L_37:
        /*00ac*/ 	.word	0x00000000
        /*00b0*/ 	.short	0x0003
        /*00b2*/ 	.short	0x0018
        /*00b4*/ 	.byte	0x00, 0xf0, 0x11, 0x00


	//----- nvinfo : EIATTR_KPARAM_INFO
	.align		4
.L_38:
        /*00b8*/ 	.byte	0x04, 0x17
        /*00ba*/ 	.short	(.L_40 - .L_39)
.L_39:
        /*00bc*/ 	.word	0x00000000
        /*00c0*/ 	.short	0x0002
        /*00c2*/ 	.short	0x0010
        /*00c4*/ 	.byte	0x00, 0xf4, 0x21, 0x00


	//----- nvinfo : EIATTR_KPARAM_INFO
	.align		4
.L_40:
        /*00c8*/ 	.byte	0x04, 0x17
        /*00ca*/ 	.short	(.L_42 - .L_41)
.L_41:
        /*00cc*/ 	.word	0x00000000
        /*00d0*/ 	.short	0x0001
        /*00d2*/ 	.short	0x0008
        /*00d4*/ 	.byte	0x00, 0xf4, 0x21, 0x00


	//----- nvinfo : EIATTR_KPARAM_INFO
	.align		4
.L_42:
        /*00d8*/ 	.byte	0x04, 0x17
        /*00da*/ 	.short	(.L_44 - .L_43)
.L_43:
        /*00dc*/ 	.word	0x00000000
        /*00e0*/ 	.short	0x0000
        /*00e2*/ 	.short	0x0000
        /*00e4*/ 	.byte	0x00, 0xf4, 0x21, 0x00


	//----- nvinfo : EIATTR_AT_ENTRY_FRAGMENTS
	.align		4
.L_44:
        /*00e8*/ 	.byte	0x04, 0x4f
        /*00ea*/ 	.short	(.L_46 - .L_45)


	//   ....[0]....
.L_45:
        /*00ec*/ 	.word	0x00000004


	//----- nvinfo : EIATTR_RESERVED_SMEM_USED
	.align		4
.L_46:
        /*00f0*/ 	.byte	0x01, 0x41
	.zero		2


	//----- nvinfo : EIATTR_SPARSE_MMA_MASK
	.align		4
        /*00f4*/ 	.byte	0x03, 0x50
        /*00f6*/ 	.short	0x0000


	//----- nvinfo : EIATTR_TCGEN05_1CTA_USED
	.align		4
        /*00f8*/ 	.byte	0x01, 0x51
	.zero		2


	//----- nvinfo : EIATTR_MAXREG_COUNT
	.align		4
        /*00fc*/ 	.byte	0x03, 0x1b
        /*00fe*/ 	.short	0x00ff


	//----- nvinfo : EIATTR_NUM_BARRIERS
	.align		4
        /*0100*/ 	.byte	0x02, 0x4c
        /*0102*/ 	.byte	0x01
	.zero		1


	//----- nvinfo : EIATTR_INT_WARP_WIDE_INSTR_OFFSETS
	.align		4
        /*0104*/ 	.byte	0x04, 0x31
        /*0106*/ 	.short	(.L_48 - .L_47)


	//   ....[0]....
.L_47:
        /*0108*/ 	.word	0x000013e0


	//   ....[1]....
        /*010c*/ 	.word	0x00001430


	//   ....[2]....
        /*0110*/ 	.word	0x00002880


	//   ....[3]....
        /*0114*/ 	.word	0x000055d0


	//   ....[4]....
        /*0118*/ 	.word	0x00005620


	//----- nvinfo : EIATTR_COOP_GROUP_MASK_REGIDS
	.align		4
.L_48:
        /*011c*/ 	.byte	0x04, 0x29
        /*011e*/ 	.short	(.L_50 - .L_49)


	//   ....[0]....
.L_49:
        /*0120*/ 	.word	0xffffffff


	//   ....[1]....
        /*0124*/ 	.word	0xffffffff


	//   ....[2]....
        /*0128*/ 	.word	0xffffffff


	//   ....[3]....
        /*012c*/ 	.word	0xffffffff


	//----- nvinfo : EIATTR_COOP_GROUP_INSTR_OFFSETS
	.align		4
.L_50:
        /*0130*/ 	.byte	0x04, 0x28
        /*0132*/ 	.short	(.L_52 - .L_51)


	//   ....[0]....
.L_51:
        /*0134*/ 	.word	0x00000070


	//   ....[1]....
        /*0138*/ 	.word	0x00000320


	//   ....[2]....
        /*013c*/ 	.word	0x00005470


	//   ....[3]....
        /*0140*/ 	.word	0x000056d0


	//----- nvinfo : EIATTR_VRC_CTA_INIT_COUNT
	.align		4
.L_52:
        /*0144*/ 	.byte	0x02, 0x4a
        /*0146*/ 	.byte	0x80
	.zero		1


	//----- nvinfo : EIATTR_MBARRIER_INSTR_OFFSETS
	.align		4
        /*0148*/ 	.byte	0x04, 0x39
        /*014a*/ 	.short	(.L_54 - .L_53)


	//   ....[0]....
.L_53:
        /*014c*/ 	.word	0x00001630
        /*0150*/ 	.word	0x000000ff
        /*0154*/ 	.word	0x00000000
        /*0158*/ 	.short	0x0100
        /*015a*/ 	.byte	0x0b
	.zero		1


	//   ....[1]....
        /*015c*/ 	.word	0x000028b0
        /*0160*/ 	.word	0x000000ff
        /*0164*/ 	.word	0x00008808
        /*0168*/ 	.short	0x0100
        /*016a*/ 	.byte	0x09
	.zero		1


	//   ....[2]....
        /*016c*/ 	.word	0x00003250
        /*0170*/ 	.word	0x000000ff
        /*0174*/ 	.word	0x00000000
        /*0178*/ 	.short	0x010a
        /*017a*/ 	.byte	0x0b
	.zero		1


	//   ....[3]....
        /*017c*/ 	.word	0x00004820
        /*0180*/ 	.word	0x000000ff
        /*0184*/ 	.word	0x00000000
        /*0188*/ 	.short	0x010a
        /*018a*/ 	.byte	0x0b
	.zero		1


	//   ....[4]....
        /*018c*/ 	.word	0x00004960
        /*0190*/ 	.word	0x000000ff
        /*0194*/ 	.word	0x00008800
        /*0198*/ 	.short	0x0108
        /*019a*/ 	.byte	0x09
	.zero		1


	//   ....[5]....
        /*019c*/ 	.word	0x000049c0
        /*01a0*/ 	.word	0x000000ff
        /*01a4*/ 	.word	0x00008808
        /*01a8*/ 	.short	0x0108
        /*01aa*/ 	.byte	0x09
	.zero		1


	//   ....[6]....
        /*01ac*/ 	.word	0x000056f0
        /*01b0*/ 	.word	0x000000ff
        /*01b4*/ 	.word	0x00000000
        /*01b8*/ 	.short	0x010a
        /*01ba*/ 	.byte	0x0b
	.zero		1


	//   ....[7]....
        /*01bc*/ 	.word	0x00005720
        /*01c0*/ 	.word	0x000000ff
        /*01c4*/ 	.word	0x00000000
        /*01c8*/ 	.short	0x010a
        /*01ca*/ 	.byte	0x0b
	.zero		1


	//----- nvinfo : EIATTR_NUM_MBARRIERS
	.align		4
.L_54:
        /*01cc*/ 	.byte	0x03, 0x38
        /*01ce*/ 	.short	0x0002


	//----- nvinfo : EIATTR_EXIT_INSTR_OFFSETS
	.align		4
        /*01d0*/ 	.byte	0x04, 0x1c
        /*01d2*/ 	.short	(.L_56 - .L_55)


	//   ....[0]....
.L_55:
        /*01d4*/ 	.word	0x000056e0


	//----- nvinfo : EIATTR_REQNTID
	.align		4
.L_56:
        /*01d8*/ 	.byte	0x04, 0x10
        /*01da*/ 	.short	(.L_58 - .L_57)
.L_57:
        /*01dc*/ 	.word	0x00000080
        /*01e0*/ 	.word	0x00000001
        /*01e4*/ 	.word	0x00000001


	//----- nvinfo : EIATTR_CRS_STACK_SIZE
	.align		4
.L_58:
        /*01e8*/ 	.byte	0x04, 0x1e
        /*01ea*/ 	.short	(.L_60 - .L_59)
.L_59:
        /*01ec*/ 	.word	0x00000000


	//----- nvinfo : EIATTR_CBANK_PARAM_SIZE
	.align		4
.L_60:
        /*01f0*/ 	.byte	0x03, 0x19
        /*01f2*/ 	.short	0x0050


	//----- nvinfo : EIATTR_PARAM_CBANK
	.align		4
        /*01f4*/ 	.byte	0x04, 0x0a
        /*01f6*/ 	.short	(.L_62 - .L_61)
	.align		4
.L_61:
        /*01f8*/ 	.word	index@(.nv.constant0.matmul_kernel)
        /*01fc*/ 	.short	0x0380
        /*01fe*/ 	.short	0x0050


	//----- nvinfo : EIATTR_SW_WAR
	.align		4
.L_62:
        /*0200*/ 	.byte	0x04, 0x36
        /*0202*/ 	.short	(.L_64 - .L_63)
.L_63:
        /*0204*/ 	.word	0x00000008
.L_64:


//--------------------- .nv.compat                --------------------------
	.section	.nv.compat,"",@"SHT_CUDA_COMPAT_INFO"
	.align	4
        /*0000*/ 	.byte	0x02, 0x02, 0x02, 0x00, 0x02, 0x05, 0x05, 0x00, 0x02, 0x03, 0x00, 0x00, 0x02, 0x06, 0x01, 0x00


//--------------------- .nv.callgraph             --------------------------
	.section	.nv.callgraph,"",@"SHT_CUDA_CALLGRAPH"
	.align	4
	.sectionentsize	8
	.align		4
        /*0000*/ 	.word	0x00000000
	.align		4
        /*0004*/ 	.word	0xffffffff
	.align		4
        /*0008*/ 	.word	0x00000000
	.align		4
        /*000c*/ 	.word	0xfffffffe
	.align		4
        /*0010*/ 	.word	0x00000000
	.align		4
        /*0014*/ 	.word	0xfffffffd
	.align		4
        /*0018*/ 	.word	0x00000000
	.align		4
        /*001c*/ 	.word	0xfffffffc


//--------------------- .text.matmul_kernel       --------------------------
	.section	.text.matmul_kernel,"ax",@progbits
	.align	128
        .global         matmul_kernel
        .type           matmul_kernel,@function
        .size           matmul_kernel,(.L_x_20 - matmul_kernel)
        .other          matmul_kernel,@"STO_CUDA_ENTRY STV_DEFAULT"
matmul_kernel:
.text.matmul_kernel:
[----:B------:R-:W0:Y:S01]  /*0000*/  LDC R1, c[0x0][0x37c] ;  /* 0x0000df00ff017b82 */ /* 0x000e220000000800 */
[----:B------:R-:W1:Y:S01]  /*0010*/  S2R R141, SR_TID.X ;  /* 0x00000000008d7919 */ /* 0x000e620000002100 */
[----:B------:R-:W2:Y:S01]  /*0020*/  LDCU.64 UR22, c[0x0][0x358] ;  /* 0x00006b00ff1677ac */ /* 0x000ea20008000a00 */
[----:B-1----:R-:W-:-:S13]  /*0030*/  ISETP.GE.U32.AND P0, PT, R141, 0x20, PT ;  /* 0x000000208d00780c */ /* 0x002fda0003f06070 */
[----:B------:R-:W-:Y:S02]  /*0040*/  VOTEU.ANY UP0, P0 ;  /* 0x0000000000ff7886 */ /* 0x000fe40000000100 */
[----:B0-2---:R-:W-:Y:S05]  /*0050*/  BRA.U UP0, `(.L_x_0) ;  /* 0x0000000100b47547 */ /* 0x005fea000b800000 */
[----:B------:R-:W0:Y:S01]  /*0060*/  S2UR UR6, SR_CgaCtaId ;  /* 0x00000000000679c3 */ /* 0x000e220000008800 */
[----:B------:R-:W-:Y:S01]  /*0070*/  NOP ;  /* 0x0000000000007918 */ /* 0x000fe20000000000 */
[----:B------:R-:W-:Y:S02]  /*0080*/  UMOV UR4, 0x40 ;  /* 0x0000004000047882 */ /* 0x000fe40000000000 */
[----:B0-----:R-:W-:-:S09]  /*0090*/  ULEA UR4, UR6, UR4, 0x18 ;  /* 0x0000000406047291 */ /* 0x001fd2000f8ec0ff */
[----:B------:R-:W0:Y:S01]  /*00a0*/  LDS.U8 R0, [UR4] ;  /* 0x00000004ff007984 */ /* 0x000e220008000000 */
[----:B------:R-:W-:Y:S02]  /*00b0*/  UMOV UR4, 0x400 ;  /* 0x0000040000047882 */ /* 0x000fe40000000000 */
[----:B------:R-:W-:Y:S01]  /*00c0*/  ULEA UR4, UR6, UR4, 0x18 ;  /* 0x0000000406047291 */ /* 0x000fe2000f8ec0ff */
[----:B0-----:R-:W-:-:S13]  /*00d0*/  ISETP.NE.AND P0, PT, R0, RZ, PT ;  /* 0x000000ff0000720c */ /* 0x001fda0003f05270 */
[----:B------:R-:W-:Y:S05]  /*00e0*/  @P0 BRA `(.L_x_1) ;  /* 0x0000000000780947 */ /* 0x000fea0003800000 */
[----:B------:R-:W-:-:S13]  /*00f0*/  ELECT P0, URZ, PT ;  /* 0x0000000000ff782f */ /* 0x000fda0003800000 */
[----:B------:R-:W-:Y:S05]  /*0100*/  @!P0 BRA `(.L_x_2) ;  /* 0x0000000000808947 */ /* 0x000fea0003800000 */
[----:B------:R-:W-:Y:S01]  /*0110*/  UMOV UR5, 0x1 ;  /* 0x0000000100057882 */ /* 0x000fe20000000000 */
[----:B------:R-:W-:-:S04]  /*0120*/  IMAD.MOV.U32 R4, RZ, RZ, 0x1 ;  /* 0x00000001ff047424 */ /* 0x000fc800078e00ff */
[----:B------:R-:W-:Y:S04]  /*0130*/  DEPBAR.LE SB0, 0x36 ;  /* 0x00008d800000791a */ /* 0x000fe80000000000 */
[----:B------:R-:W0:Y:S02]  /*0140*/  UTCATOMSWS.FIND_AND_SET.ALIGN UP1, UR5, UR5 ;  /* 0x00000005000575e3 */ /* 0x000e240008020800 */
[----:B0-----:R-:W-:-:S04]  /*0150*/  PLOP3.LUT P0, PT, PT, PT, UP1, 0x80, 0x8 ;  /* 0x000000000008781c */ /* 0x001fc80003f0f018 */
[----:B------:R-:W-:-:S04]  /*0160*/  SEL R0, RZ, 0xffffffff, !P0 ;  /* 0xffffffffff007807 */ /* 0x000fc80004000000 */
[----:B------:R-:W-:Y:S01]  /*0170*/  ISETP.NE.AND P0, PT, R0, RZ, PT ;  /* 0x000000ff0000720c */ /* 0x000fe20003f05270 */
[----:B------:R-:W-:-:S12]  /*0180*/  IMAD.U32 R0, RZ, RZ, UR5 ;  /* 0x00000005ff007e24 */ /* 0x000fd8000f8e00ff */
[----:B------:R-:W-:Y:S05]  /*0190*/  @P0 BRA `(.L_x_3) ;  /* 0x0000000000240947 */ /* 0x000fea0003800000 */
.L_x_4:
[----:B------:R-:W-:Y:S05]  /*01a0*/  NANOSLEEP 0x64 ;  /* 0x000000640000795d */ /* 0x000fea0003800000 */
[----:B------:R-:W-:-:S05]  /*01b0*/  UMOV UR5, 0x1 ;  /* 0x0000000100057882 */ /* 0x000fca0000000000 */
[----:B------:R-:W-:Y:S04]  /*01c0*/  DEPBAR.LE SB0, 0x36 ;  /* 0x00008d800000791a */ /* 0x000fe80000000000 */
[----:B------:R-:W0:Y:S02]  /*01d0*/  UTCATOMSWS.FIND_AND_SET.ALIGN UP1, UR5, UR5 ;  /* 0x00000005000575e3 */ /* 0x000e240008020800 */
[----:B0-----:R-:W-:-:S04]  /*01e0*/  PLOP3.LUT P0, PT, PT, PT, UP1, 0x80, 0x8 ;  /* 0x000000000008781c */ /* 0x001fc80003f0f018 */
[----:B------:R-:W-:-:S04]  /*01f0*/  SEL R0, RZ, 0xffffffff, !P0 ;  /* 0xffffffffff007807 */ /* 0x000fc80004000000 */
[----:B------:R-:W-:Y:S01]  /*0200*/  ISETP.NE.AND P0, PT, R0, RZ, PT ;  /* 0x000000ff0000720c */ /* 0x000fe20003f05270 */
[----:B------:R-:W-:-:S12]  /*0210*/  IMAD.U32 R0, RZ, RZ, UR5 ;  /* 0x00000005ff007e24 */ /* 0x000fd8000f8e00ff */
[----:B------:R-:W-:Y:S05]  /*0220*/  @!P0 BRA `(.L_x_4) ;  /* 0xfffffffc00dc8947 */ /* 0x000fea000383ffff */
.L_x_3:
[----:B------:R-:W-:Y:S01]  /*0230*/  VIADD R3, R0, 0x10 ;  /* 0x0000001000037836 */ /* 0x000fe20000000000 */
[----:B------:R-:W-:Y:S01]  /*0240*/  UMOV UR5, 0x50 ;  /* 0x0000005000057882 */ /* 0x000fe20000000000 */
[----:B------:R-:W-:Y:S01]  /*0250*/  SHF.L.U32 R2, R4, R0, RZ ;  /* 0x0000000004027219 */ /* 0x000fe200000006ff */
[----:B------:R-:W-:Y:S01]  /*0260*/  ULEA UR5, UR6, UR5, 0x18 ;  /* 0x0000000506057291 */ /* 0x000fe2000f8ec0ff */
[----:B------:R-:W-:Y:S01]  /*0270*/  IMAD.SHL.U32 R0, R0, 0x20, RZ ;  /* 0x0000002000007824 */ /* 0x000fe200078e00ff */
[----:B------:R-:W-:-:S04]  /*0280*/  SHF.L.U32 R3, R4, R3, RZ ;  /* 0x0000000304037219 */ /* 0x000fc800000006ff */
[----:B------:R-:W-:-:S05]  /*0290*/  LOP3.LUT R2, R3, R2, RZ, 0xfc, !PT ;  /* 0x0000000203027212 */ /* 0x000fca00078efcff */
[----:B------:R0:W-:Y:S04]  /*02a0*/  ATOMS.OR RZ, [UR5], R2 ;  /* 0x00000002ffff798c */ /* 0x0001e8000b000005 */
[----:B------:R0:W-:Y:S01]  /*02b0*/  STS [UR4], R0 ;  /* 0x00000000ff007988 */ /* 0x0001e20008000804 */
[----:B------:R-:W-:Y:S05]  /*02c0*/  BRA `(.L_x_2) ;  /* 0x0000000000107947 */ /* 0x000fea0003800000 */
.L_x_1:
[----:B------:R-:W-:Y:S01]  /*02d0*/  IMAD.MOV.U32 R0, RZ, RZ, -0x1 ;  /* 0xffffffffff007424 */ /* 0x000fe200078e00ff */
[----:B------:R-:W-:-:S04]  /*02e0*/  MOV R2, 0x310 ;  /* 0x0000031000027802 */ /* 0x000fc80000000f00 */
[----:B------:R0:W-:Y:S03]  /*02f0*/  STS [UR4], R0 ;  /* 0x00000000ff007988 */ /* 0x0001e60008000804 */
[----:B0-----:R-:W-:Y:S05]  /*0300*/  CALL.REL.NOINC `($__internal_1_$__cuda_sm10x_tcgen05_guardrail_trap_phase_invalid_during_alloc) ;  /* 0x00000054001c7944 */ /* 0x001fea0003c00000 */
.L_x_2:
[----:B------:R-:W-:Y:S05]  /*0310*/  WARPSYNC.ALL ;  /* 0x0000000000007948 */ /* 0x000fea0003800000 */
[----:B------:R-:W-:Y:S01]  /*0320*/  NOP ;  /* 0x0000000000007918 */ /* 0x000fe20000000000 */
.L_x_0:
[----:B0-----:R-:W0:Y:S01]  /*0330*/  LDC.64 R2, c[0x0][0x398] ;  /* 0x0000e600ff027b82 */ /* 0x001e220000000a00 */
[----:B------:R-:W1:Y:S01]  /*0340*/  S2R R7, SR_CTAID.X ;  /* 0x0000000000077919 */ /* 0x000e620000002500 */
[----:B------:R-:W-:Y:S01]  /*0350*/  UMOV UR9, 0x400 ;  /* 0x0000040000097882 */ /* 0x000fe20000000000 */
[----:B------:R-:W2:Y:S01]  /*0360*/  LDCU.128 UR12, c[0x0][0x380] ;  /* 0x00007000ff0c77ac */ /* 0x000ea20008000c00 */
[----:B------:R-:W-:-:S04]  /*0370*/  UMOV UR6, 0x1 ;  /* 0x0000000100067882 */ /* 0x000fc80000000000 */
[----:B------:R-:W3:Y:S08]  /*0380*/  LDC.64 R124, c[0x0][0x3a0] ;  /* 0x0000e800ff7c7b82 */ /* 0x000ef00000000a00 */
[----:B------:R-:W4:Y:S01]  /*0390*/  S2UR UR4, SR_CgaCtaId ;  /* 0x00000000000479c3 */ /* 0x000f220000008800 */
[----:B0-----:R-:W-:Y:S01]  /*03a0*/  VIADD R0, R3, 0xf ;  /* 0x0000000f03007836 */ /* 0x001fe20000000000 */
[----:B------:R-:W-:-:S06]  /*03b0*/  IABS R16, R3 ;  /* 0x0000000300107213 */ /* 0x000fcc0000000000 */
[----:B------:R-:W0:Y:S01]  /*03c0*/  LDC.64 R114, c[0x0][0x3a8] ;  /* 0x0000ea00ff727b82 */ /* 0x000e220000000a00 */
[----:B------:R-:W-:Y:S02]  /*03d0*/  IABS R13, R2 ;  /* 0x00000002000d7213 */ /* 0x000fe40000000000 */
[----:B------:R-:W-:Y:S01]  /*03e0*/  SHF.R.S32.HI R5, RZ, 0x1f, R0 ;  /* 0x0000001fff057819 */ /* 0x000fe20000011400 */
[----:B---3--:R-:W-:-:S03]  /*03f0*/  VIADD R142, R124, 0xffffffe0 ;  /* 0xffffffe07c8e7836 */ /* 0x008fc60000000000 */
[----:B------:R-:W-:Y:S02]  /*0400*/  LEA.HI R5, R5, R0, RZ, 0x4 ;  /* 0x0000000005057211 */ /* 0x000fe400078f20ff */
[----:B-1----:R-:W-:Y:S02]  /*0410*/  IABS R10, R7 ;  /* 0x00000007000a7213 */ /* 0x002fe40000000000 */
[----:B------:R-:W-:Y:S01]  /*0420*/  SHF.R.S32.HI R5, RZ, 0x4, R5 ;  /* 0x00000004ff057819 */ /* 0x000fe20000011405 */
[----:B----4-:R-:W-:-:S04]  /*0430*/  ULEA UR9, UR4, UR9, 0x18 ;  /* 0x0000000904097291 */ /* 0x010fc8000f8ec0ff */
[----:B------:R-:W-:-:S05]  /*0440*/  IMAD.SHL.U32 R6, R5, 0x8, RZ ;  /* 0x0000000805067824 */ /* 0x000fca00078e00ff */
[-C--:B------:R-:W-:Y:S02]  /*0450*/  IABS R9, R6.reuse ;  /* 0x0000000600097213 */ /* 0x080fe40000000000 */
[----:B------:R-:W-:Y:S02]  /*0460*/  IABS R12, R6 ;  /* 0x00000006000c7213 */ /* 0x000fe40000000000 */
[----:B------:R-:W1:Y:S08]  /*0470*/  I2F.RP R0, R9 ;  /* 0x0000000900007306 */ /* 0x000e700000209400 */
[----:B-1----:R-:W1:Y:S02]  /*0480*/  MUFU.RCP R0, R0 ;  /* 0x0000000000007308 */ /* 0x002e640000001000 */
[----:B-1----:R-:W-:-:S02]  /*0490*/  VIADD R4, R0, 0xffffffe ;  /* 0x0ffffffe00047836 */ /* 0x002fc40000000000 */
[----:B------:R-:W-:-:S04]  /*04a0*/  IMAD.MOV R0, RZ, RZ, -R12 ;  /* 0x000000ffff007224 */ /* 0x000fc800078e0a0c */
[----:B------:R1:W3:Y:S02]  /*04b0*/  F2I.FTZ.U32.TRUNC.NTZ R5, R4 ;  /* 0x0000000400057305 */ /* 0x0002e4000021f000 */
[----:B-1----:R-:W-:Y:S02]  /*04c0*/  IMAD.MOV.U32 R4, RZ, RZ, RZ ;  /* 0x000000ffff047224 */ /* 0x002fe400078e00ff */
[----:B---3--:R-:W-:-:S04]  /*04d0*/  IMAD.MOV R8, RZ, RZ, -R5 ;  /* 0x000000ffff087224 */ /* 0x008fc800078e0a05 */
[----:B------:R-:W-:Y:S02]  /*04e0*/  IMAD R11, R8, R9, RZ ;  /* 0x00000009080b7224 */ /* 0x000fe400078e02ff */
[----:B------:R-:W-:Y:S02]  /*04f0*/  IMAD.MOV.U32 R8, RZ, RZ, R10 ;  /* 0x000000ffff087224 */ /* 0x000fe400078e000a */
[----:B------:R-:W-:-:S06]  /*0500*/  IMAD.HI.U32 R5, R5, R11, R4 ;  /* 0x0000000b05057227 */ /* 0x000fcc00078e0004 */
[----:B------:R-:W-:-:S04]  /*0510*/  IMAD.HI.U32 R5, R5, R8, RZ ;  /* 0x0000000805057227 */ /* 0x000fc800078e00ff */
[----:B------:R-:W-:Y:S02]  /*0520*/  IMAD R0, R5, R0, R8 ;  /* 0x0000000005007224 */ /* 0x000fe400078e0208 */
[----:B------:R-:W1:Y:S01]  /*0530*/  I2F.RP R8, R16 ;  /* 0x0000001000087306 */ /* 0x000e620000209400 */
[----:B------:R-:W-:Y:S02]  /*0540*/  BAR.SYNC.DEFER_BLOCKING 0x0 ;  /* 0x0000000000007b1d */ /* 0x000fe40000010000 */
[----:B------:R-:W-:-:S05]  /*0550*/  ISETP.GT.U32.AND P1, PT, R9, R0, PT ;  /* 0x000000000900720c */ /* 0x000fca0003f24070 */
[----:B-1----:R-:W-:Y:S08]  /*0560*/  MUFU.RCP R8, R8 ;  /* 0x0000000800087308 */ /* 0x002ff00000001000 */
[----:B------:R-:W-:Y:S02]  /*0570*/  @!P1 IMAD.IADD R0, R0, 0x1, -R9 ;  /* 0x0000000100009824 */ /* 0x000fe400078e0a09 */
[----:B------:R-:W-:Y:S01]  /*0580*/  @!P1 VIADD R5, R5, 0x1 ;  /* 0x0000000105059836 */ /* 0x000fe20000000000 */
[----:B------:R-:W-:-:S02]  /*0590*/  ISETP.NE.AND P1, PT, R6, RZ, PT ;  /* 0x000000ff0600720c */ /* 0x000fc40003f25270 */
[----:B------:R-:W-:Y:S02]  /*05a0*/  ISETP.GE.U32.AND P0, PT, R0, R9, PT ;  /* 0x000000090000720c */ /* 0x000fe40003f06070 */
[----:B------:R-:W-:-:S04]  /*05b0*/  LOP3.LUT R0, R7, R6, RZ, 0x3c, !PT ;  /* 0x0000000607007212 */ /* 0x000fc800078e3cff */
[----:B------:R-:W-:Y:S01]  /*05c0*/  ISETP.GE.AND P2, PT, R0, RZ, PT ;  /* 0x000000ff0000720c */ /* 0x000fe20003f46270 */
[----:B------:R-:W-:-:S06]  /*05d0*/  VIADD R0, R2, 0xff ;  /* 0x000000ff02007836 */ /* 0x000fcc0000000000 */
[----:B------:R-:W-:-:S04]  /*05e0*/  @P0 VIADD R5, R5, 0x1 ;  /* 0x0000000105050836 */ /* 0x000fc80000000000 */
[----:B------:R-:W-:Y:S01]  /*05f0*/  IMAD.MOV.U32 R4, RZ, RZ, R5 ;  /* 0x000000ffff047224 */ /* 0x000fe200078e0005 */
[----:B------:R-:W-:-:S03]  /*0600*/  SHF.R.S32.HI R5, RZ, 0x1f, R0 ;  /* 0x0000001fff057819 */ /* 0x000fc60000011400 */
[----:B------:R-:W-:Y:S01]  /*0610*/  @!P2 IMAD.MOV R4, RZ, RZ, -R4 ;  /* 0x000000ffff04a224 */ /* 0x000fe200078e0a04 */
[----:B------:R-:W-:Y:S02]  /*0620*/  @!P1 LOP3.LUT R4, RZ, R6, RZ, 0x33, !PT ;  /* 0x00000006ff049212 */ /* 0x000fe400078e33ff */
[----:B------:R-:W-:-:S03]  /*0630*/  LEA.HI R5, R5, R0, RZ, 0x8 ;  /* 0x0000000005057211 */ /* 0x000fc600078f40ff */
[----:B------:R-:W-:Y:S02]  /*0640*/  IMAD.SHL.U32 R12, R4, 0x8, RZ ;  /* 0x00000008040c7824 */ /* 0x000fe400078e00ff */
[----:B------:R-:W-:-:S03]  /*0650*/  IMAD.MOV R4, RZ, RZ, -R4 ;  /* 0x000000ffff047224 */ /* 0x000fc600078e0a04 */
[----:B------:R-:W-:Y:S01]  /*0660*/  LEA.HI.SX32 R5, R5, -R12, 0x18 ;  /* 0x8000000c05057211 */ /* 0x000fe200078fc2ff */
[----:B------:R-:W-:Y:S02]  /*0670*/  IMAD R10, R6, R4, R7 ;  /* 0x00000004060a7224 */ /* 0x000fe400078e0207 */
[----:B------:R-:W-:Y:S01]  /*0680*/  IMAD.MOV.U32 R4, RZ, RZ, RZ ;  /* 0x000000ffff047224 */ /* 0x000fe200078e00ff */
[----:B------:R-:W-:-:S04]  /*0690*/  VIMNMX R17, PT, PT, R5, 0x8, PT ;  /* 0x0000000805117848 */ /* 0x000fc80003fe0100 */
[-C--:B------:R-:W-:Y:S02]  /*06a0*/  IABS R9, R17.reuse ;  /* 0x0000001100097213 */ /* 0x080fe40000000000 */
[----:B------:R-:W-:Y:S02]  /*06b0*/  IABS R6, R17 ;  /* 0x0000001100067213 */ /* 0x000fe40000000000 */
[----:B------:R-:W1:Y:S08]  /*06c0*/  I2F.RP R0, R9 ;  /* 0x0000000900007306 */ /* 0x000e700000209400 */
[----:B-1----:R-:W1:Y:S02]  /*06d0*/  MUFU.RCP R0, R0 ;  /* 0x0000000000007308 */ /* 0x002e640000001000 */
[----:B-1----:R-:W-:Y:S01]  /*06e0*/  VIADD R5, R0, 0xffffffe ;  /* 0x0ffffffe00057836 */ /* 0x002fe20000000000 */
[----:B------:R-:W-:-:S05]  /*06f0*/  IABS R0, R10 ;  /* 0x0000000a00007213 */ /* 0x000fca0000000000 */
[----:B------:R-:W1:Y:S02]  /*0700*/  F2I.FTZ.U32.TRUNC.NTZ R5, R5 ;  /* 0x0000000500057305 */ /* 0x000e64000021f000 */
[----:B-1----:R-:W-:-:S04]  /*0710*/  IMAD.MOV R14, RZ, RZ, -R5 ;  /* 0x000000ffff0e7224 */ /* 0x002fc800078e0a05 */
[----:B------:R-:W-:-:S04]  /*0720*/  IMAD R7, R14, R9, RZ ;  /* 0x000000090e077224 */ /* 0x000fc800078e02ff */
[----:B------:R-:W-:Y:S02]  /*0730*/  IMAD.HI.U32 R4, R5, R7, R4 ;  /* 0x0000000705047227 */ /* 0x000fe400078e0004 */
[----:B------:R-:W1:Y:S02]  /*0740*/  I2F.RP R5, R13 ;  /* 0x0000000d00057306 */ /* 0x000e640000209400 */
[----:B------:R-:W-:Y:S02]  /*0750*/  IMAD.MOV.U32 R7, RZ, RZ, R0 ;  /* 0x000000ffff077224 */ /* 0x000fe400078e0000 */
[----:B------:R-:W-:Y:S02]  /*0760*/  IMAD.MOV R0, RZ, RZ, -R6 ;  /* 0x000000ffff007224 */ /* 0x000fe400078e0a06 */
[----:B------:R-:W-:-:S04]  /*0770*/  IMAD.HI.U32 R4, R4, R7, RZ ;  /* 0x0000000704047227 */ /* 0x000fc800078e00ff */
[----:B------:R-:W-:Y:S02]  /*0780*/  IMAD R0, R4, R0, R7 ;  /* 0x0000000004007224 */ /* 0x000fe400078e0207 */
[----:B------:R-:W-:-:S03]  /*0790*/  VIADD R6, R8, 0xffffffe ;  /* 0x0ffffffe08067836 */ /* 0x000fc60000000000 */
[----:B------:R-:W-:Y:S01]  /*07a0*/  ISETP.GT.U32.AND P1, PT, R9, R0, PT ;  /* 0x000000000900720c */ /* 0x000fe20003f24070 */
[----:B-1----:R-:W1:Y:S08]  /*07b0*/  MUFU.RCP R5, R5 ;  /* 0x0000000500057308 */ /* 0x002e700000001000 */
[----:B------:R3:W4:Y:S04]  /*07c0*/  F2I.FTZ.U32.TRUNC.NTZ R7, R6 ;  /* 0x0000000600077305 */ /* 0x000728000021f000 */
[----:B------:R-:W-:-:S02]  /*07d0*/  @!P1 IMAD.IADD R0, R0, 0x1, -R9 ;  /* 0x0000000100009824 */ /* 0x000fc400078e0a09 */
[----:B------:R-:W-:Y:S01]  /*07e0*/  @!P1 VIADD R4, R4, 0x1 ;  /* 0x0000000104049836 */ /* 0x000fe20000000000 */
[----:B------:R-:W-:Y:S02]  /*07f0*/  ISETP.NE.AND P1, PT, R17, RZ, PT ;  /* 0x000000ff1100720c */ /* 0x000fe40003f25270 */
[----:B------:R-:W-:Y:S01]  /*0800*/  ISETP.GE.U32.AND P0, PT, R0, R9, PT ;  /* 0x000000090000720c */ /* 0x000fe20003f06070 */
[----:B---3--:R-:W-:Y:S01]  /*0810*/  IMAD.MOV.U32 R6, RZ, RZ, RZ ;  /* 0x000000ffff067224 */ /* 0x008fe200078e00ff */
[----:B------:R-:W-:Y:S02]  /*0820*/  LOP3.LUT R0, R10, R17, RZ, 0x3c, !PT ;  /* 0x000000110a007212 */ /* 0x000fe400078e3cff */
[----:B------:R-:W-:Y:S02]  /*0830*/  SHF.R.U32.HI R9, RZ, 0x5, R141 ;  /* 0x00000005ff097819 */ /* 0x000fe4000001168d */
[----:B------:R-:W-:Y:S01]  /*0840*/  ISETP.GE.AND P2, PT, R0, RZ, PT ;  /* 0x000000ff0000720c */ /* 0x000fe20003f46270 */
[----:B-1----:R-:W-:Y:S01]  /*0850*/  VIADD R0, R5, 0xffffffe ;  /* 0x0ffffffe05007836 */ /* 0x002fe20000000000 */
[----:B------:R-:W-:Y:S01]  /*0860*/  SGXT.U32 R9, R9, 0x2 ;  /* 0x000000020909781a */ /* 0x000fe20000000000 */
[----:B----4-:R-:W-:-:S02]  /*0870*/  IMAD.MOV R11, RZ, RZ, -R7 ;  /* 0x000000ffff0b7224 */ /* 0x010fc400078e0a07 */
[----:B------:R-:W1:Y:S02]  /*0880*/  F2I.FTZ.U32.TRUNC.NTZ R5, R0 ;  /* 0x0000000000057305 */ /* 0x000e64000021f000 */
[----:B------:R-:W-:Y:S02]  /*0890*/  @P0 VIADD R4, R4, 0x1 ;  /* 0x0000000104040836 */ /* 0x000fe40000000000 */
[----:B------:R-:W-:-:S04]  /*08a0*/  IMAD R11, R11, R16, RZ ;  /* 0x000000100b0b7224 */ /* 0x000fc800078e02ff */
[----:B------:R-:W-:Y:S01]  /*08b0*/  @!P2 IMAD.MOV R4, RZ, RZ, -R4 ;  /* 0x000000ffff04a224 */ /* 0x000fe200078e0a04 */
[----:B------:R-:W-:Y:S01]  /*08c0*/  @!P1 LOP3.LUT R4, RZ, R17, RZ, 0x33, !PT ;  /* 0x00000011ff049212 */ /* 0x000fe200078e33ff */
[----:B------:R-:W-:-:S04]  /*08d0*/  IMAD.HI.U32 R6, R7, R11, R6 ;  /* 0x0000000b07067227 */ /* 0x000fc800078e0006 */
[----:B------:R-:W-:Y:S02]  /*08e0*/  IMAD.SHL.U32 R140, R4, 0x10, RZ ;  /* 0x00000010048c7824 */ /* 0x000fe400078e00ff */
[----:B-1----:R-:W-:Y:S02]  /*08f0*/  IMAD.MOV R7, RZ, RZ, -R5 ;  /* 0x000000ffff077224 */ /* 0x002fe400078e0a05 */
[----:B------:R-:W-:Y:S01]  /*0900*/  IMAD.MOV R0, RZ, RZ, -R4 ;  /* 0x000000ffff007224 */ /* 0x000fe200078e0a04 */
[----:B------:R-:W-:Y:S01]  /*0910*/  LOP3.LUT R9, R140, R9, RZ, 0xfc, !PT ;  /* 0x000000098c097212 */ /* 0x000fe200078efcff */
[----:B------:R-:W-:Y:S02]  /*0920*/  IMAD.MOV.U32 R4, RZ, RZ, R7 ;  /* 0x000000ffff047224 */ /* 0x000fe400078e0007 */
[----:B------:R-:W-:Y:S01]  /*0930*/  IMAD R0, R17, R0, R10 ;  /* 0x0000000011007224 */ /* 0x000fe200078e020a */
[C---:B------:R-:W-:Y:S01]  /*0940*/  LOP3.LUT R18, R9.reuse, 0x4, RZ, 0xfc, !PT ;  /* 0x0000000409127812 */ /* 0x040fe200078efcff */
[----:B------:R-:W-:Y:S01]  /*0950*/  IMAD R11, R4, R13, RZ ;  /* 0x0000000d040b7224 */ /* 0x000fe200078e02ff */
[----:B------:R-:W-:Y:S01]  /*0960*/  IABS R15, R9 ;  /* 0x00000009000f7213 */ /* 0x000fe20000000000 */
[----:B------:R-:W-:Y:S01]  /*0970*/  IMAD.MOV.U32 R4, RZ, RZ, RZ ;  /* 0x000000ffff047224 */ /* 0x000fe200078e00ff */
[----:B------:R-:W-:Y:S01]  /*0980*/  IABS R7, R18 ;  /* 0x0000001200077213 */ /* 0x000fe20000000000 */
[----:B------:R-:W-:Y:S01]  /*0990*/  IMAD.IADD R0, R12, 0x1, R0 ;  /* 0x000000010c007824 */ /* 0x000fe200078e0200 */
[----:B------:R-:W-:Y:S01]  /*09a0*/  LOP3.LUT R20, R9, 0x8, RZ, 0xfc, !PT ;  /* 0x0000000809147812 */ /* 0x000fe200078efcff */
[----:B------:R-:W-:Y:S01]  /*09b0*/  IMAD.HI.U32 R4, R5, R11, R4 ;  /* 0x0000000b05047227 */ /* 0x000fe200078e0004 */
[----:B------:R-:W-:-:S02]  /*09c0*/  LOP3.LUT R5, R141, 0x7f, RZ, 0xc0, !PT ;  /* 0x0000007f8d057812 */ /* 0x000fc400078ec0ff */
[C---:B------:R-:W-:Y:S01]  /*09d0*/  LOP3.LUT R21, R9.reuse, 0xc, RZ, 0xfc, !PT ;  /* 0x0000000c09157812 */ /* 0x040fe200078efcff */
[----:B------:R-:W-:Y:S01]  /*09e0*/  IMAD.MOV.U32 R17, RZ, RZ, R7 ;  /* 0x000000ffff117224 */ /* 0x000fe200078e0007 */
[----:B------:R-:W-:Y:S01]  /*09f0*/  IABS R19, R20 ;  /* 0x0000001400137213 */ /* 0x000fe20000000000 */
[C---:B------:R-:W-:Y:S01]  /*0a00*/  IMAD.HI.U32 R7, R6.reuse, R15, RZ ;  /* 0x0000000f06077227 */ /* 0x040fe200078e00ff */
[----:B------:R-:W-:Y:S02]  /*0a10*/  ISETP.GE.AND P5, PT, R9, RZ, PT ;  /* 0x000000ff0900720c */ /* 0x000fe40003fa6270 */
[----:B------:R-:W-:Y:S01]  /*0a20*/  SHF.R.U32.HI R9, RZ, 0x5, R141 ;  /* 0x00000005ff097819 */ /* 0x000fe2000001168d */
[----:B------:R-:W-:-:S03]  /*0a30*/  IMAD.HI.U32 R8, R6, R17, RZ ;  /* 0x0000001106087227 */ /* 0x000fc600078e00ff */
[----:B------:R-:W-:Y:S01]  /*0a40*/  R2UR UR7, R9 ;  /* 0x00000000090772ca */ /* 0x000fe200000e0000 */
[----:B------:R-:W-:Y:S02]  /*0a50*/  IMAD.MOV R8, RZ, RZ, -R8 ;  /* 0x000000ffff087224 */ /* 0x000fe400078e0a08 */
[----:B------:R-:W-:Y:S02]  /*0a60*/  IMAD R0, R0, 0x100, R5 ;  /* 0x0000010000007824 */ /* 0x000fe400078e0205 */
[----:B------:R-:W-:Y:S02]  /*0a70*/  IMAD.MOV R7, RZ, RZ, -R7 ;  /* 0x000000ffff077224 */ /* 0x000fe400078e0a07 */
[C---:B------:R-:W-:Y:S01]  /*0a80*/  IMAD R8, R16.reuse, R8, R17 ;  /* 0x0000000810087224 */ /* 0x040fe200078e0211 */
[----:B------:R-:W-:Y:S01]  /*0a90*/  IABS R17, R21 ;  /* 0x0000001500117213 */ /* 0x000fe20000000000 */
[----:B------:R-:W-:Y:S01]  /*0aa0*/  IMAD R7, R16, R7, R15 ;  /* 0x0000000710077224 */ /* 0x000fe200078e020f */
[----:B------:R-:W-:Y:S01]  /*0ab0*/  IABS R12, R0 ;  /* 0x00000000000c7213 */ /* 0x000fe20000000000 */
[----:B------:R-:W-:Y:S01]  /*0ac0*/  VIADD R188, R0, 0x80 ;  /* 0x0000008000bc7836 */ /* 0x000fe20000000000 */
[----:B------:R-:W-:Y:S01]  /*0ad0*/  ISETP.GT.U32.AND P1, PT, R16, R8, PT ;  /* 0x000000081000720c */ /* 0x000fe20003f24070 */
[----:B------:R-:W-:Y:S01]  /*0ae0*/  IMAD.HI.U32 R10, R6, R19, RZ ;  /* 0x00000013060a7227 */ /* 0x000fe200078e00ff */
[----:B------:R-:W-:-:S02]  /*0af0*/  ISETP.GT.U32.AND P0, PT, R16, R7, PT ;  /* 0x000000071000720c */ /* 0x000fc40003f04070 */
[----:B------:R-:W-:Y:S01]  /*0b00*/  IABS R15, R188 ;  /* 0x000000bc000f7213 */ /* 0x000fe20000000000 */
[----:B------:R-:W-:-:S04]  /*0b10*/  IMAD.HI.U32 R11, R6, R17, RZ ;  /* 0x00000011060b7227 */ /* 0x000fc800078e00ff */
[----:B------:R-:W-:-:S04]  /*0b20*/  IMAD.HI.U32 R6, R4, R12, RZ ;  /* 0x0000000c04067227 */ /* 0x000fc800078e00ff */
[----:B------:R-:W-:Y:S02]  /*0b30*/  IMAD.MOV R10, RZ, RZ, -R10 ;  /* 0x000000ffff0a7224 */ /* 0x000fe400078e0a0a */
[----:B------:R-:W-:Y:S02]  /*0b40*/  IMAD.MOV R14, RZ, RZ, -R6 ;  /* 0x000000ffff0e7224 */ /* 0x000fe400078e0a06 */
[----:B------:R-:W-:Y:S02]  /*0b50*/  IMAD R10, R16, R10, R19 ;  /* 0x0000000a100a7224 */ /* 0x000fe400078e0213 */
[----:B------:R-:W-:Y:S01]  /*0b60*/  IMAD.HI.U32 R6, R4, R15, RZ ;  /* 0x0000000f04067227 */ /* 0x000fe200078e00ff */
[----:B------:R-:W1:Y:S02]  /*0b70*/  LDS R19, [UR9] ;  /* 0x00000009ff137984 */ /* 0x000e640008000800 */
[----:B------:R-:W-:Y:S01]  /*0b80*/  ISETP.GT.U32.AND P3, PT, R16, R10, PT ;  /* 0x0000000a1000720c */ /* 0x000fe20003f64070 */
[----:B------:R-:W-:-:S02]  /*0b90*/  IMAD.MOV R11, RZ, RZ, -R11 ;  /* 0x000000ffff0b7224 */ /* 0x000fc400078e0a0b */
[----:B------:R-:W-:Y:S02]  /*0ba0*/  IMAD R4, R13, R14, R12 ;  /* 0x0000000e0d047224 */ /* 0x000fe400078e020c */
[----:B------:R-:W-:Y:S02]  /*0bb0*/  IMAD.MOV R6, RZ, RZ, -R6 ;  /* 0x000000ffff067224 */ /* 0x000fe400078e0a06 */
[--C-:B------:R-:W-:Y:S01]  /*0bc0*/  @!P0 IMAD.IADD R7, R7, 0x1, -R16.reuse ;  /* 0x0000000107078824 */ /* 0x100fe200078e0a10 */
[C---:B------:R-:W-:Y:S01]  /*0bd0*/  ISETP.GT.U32.AND P0, PT, R13.reuse, R4, PT ;  /* 0x000000040d00720c */ /* 0x040fe20003f04070 */
[C---:B------:R-:W-:Y:S02]  /*0be0*/  IMAD R11, R16.reuse, R11, R17 ;  /* 0x0000000b100b7224 */ /* 0x040fe400078e0211 */
[C---:B------:R-:W-:Y:S01]  /*0bf0*/  IMAD R6, R13.reuse, R6, R15 ;  /* 0x000000060d067224 */ /* 0x040fe200078e020f */
[----:B------:R-:W-:Y:S01]  /*0c00*/  ISETP.GT.U32.AND P2, PT, R16, R7, PT ;  /* 0x000000071000720c */ /* 0x000fe20003f44070 */
[--C-:B------:R-:W-:Y:S01]  /*0c10*/  @!P1 IMAD.IADD R8, R8, 0x1, -R16.reuse ;  /* 0x0000000108089824 */ /* 0x100fe200078e0a10 */
[----:B------:R-:W-:Y:S01]  /*0c20*/  ISETP.GT.U32.AND P1, PT, R16, R11, PT ;  /* 0x0000000b1000720c */ /* 0x000fe20003f24070 */
[----:B------:R-:W-:Y:S01]  /*0c30*/  @!P3 IMAD.IADD R10, R10, 0x1, -R16 ;  /* 0x000000010a0ab824 */ /* 0x000fe200078e0a10 */
[----:B------:R-:W-:Y:S01]  /*0c40*/  ISETP.GT.U32.AND P4, PT, R13, R6, PT ;  /* 0x000000060d00720c */ /* 0x000fe20003f84070 */
[----:B------:R-:W-:Y:S01]  /*0c50*/  VIADD R9, R124, 0xffffffe7 ;  /* 0xffffffe77c097836 */ /* 0x000fe20000000000 */
[----:B------:R-:W-:Y:S01]  /*0c60*/  ISETP.GT.U32.AND P3, PT, R16, R8, PT ;  /* 0x000000081000720c */ /* 0x000fe20003f64070 */
[----:B------:R-:W-:Y:S01]  /*0c70*/  VIADD R12, R124, 0xffffffeb ;  /* 0xffffffeb7c0c7836 */ /* 0x000fe20000000000 */
[----:B------:R-:W-:Y:S01]  /*0c80*/  ISETP.GT.U32.AND P6, PT, R16, R10, PT ;  /* 0x0000000a1000720c */ /* 0x000fe20003fc4070 */
[----:B------:R-:W-:Y:S01]  /*0c90*/  @!P0 IMAD.IADD R4, R4, 0x1, -R13 ;  /* 0x0000000104048824 */ /* 0x000fe200078e0a0d */
[----:B------:R-:W-:Y:S01]  /*0ca0*/  ISETP.GE.AND P0, PT, R20, RZ, PT ;  /* 0x000000ff1400720c */ /* 0x000fe20003f06270 */
[----:B------:R-:W-:-:S02]  /*0cb0*/  VIADD R15, R124, 0xffffffe3 ;  /* 0xffffffe37c0f7836 */ /* 0x000fc40000000000 */
[--C-:B------:R-:W-:Y:S01]  /*0cc0*/  @!P2 IMAD.IADD R7, R7, 0x1, -R16.reuse ;  /* 0x000000010707a824 */ /* 0x100fe200078e0a10 */
[----:B------:R-:W-:Y:S01]  /*0cd0*/  BAR.SYNC.DEFER_BLOCKING 0x0 ;  /* 0x0000000000007b1d */ /* 0x000fe20000010000 */
[--C-:B------:R-:W-:Y:S01]  /*0ce0*/  @!P1 IMAD.IADD R11, R11, 0x1, -R16.reuse ;  /* 0x000000010b0b9824 */ /* 0x100fe200078e0a10 */
[----:B------:R-:W-:Y:S01]  /*0cf0*/  ISETP.GE.AND P1, PT, R18, RZ, PT ;  /* 0x000000ff1200720c */ /* 0x000fe20003f26270 */
[----:B------:R-:W-:Y:S01]  /*0d00*/  @!P4 IMAD.IADD R6, R6, 0x1, -R13 ;  /* 0x000000010606c824 */ /* 0x000fe200078e0a0d */
[----:B------:R-:W-:Y:S01]  /*0d10*/  ISETP.GT.U32.AND P4, PT, R13, R4, PT ;  /* 0x000000040d00720c */ /* 0x000fe20003f84070 */
[----:B------:R-:W-:Y:S01]  /*0d20*/  @!P3 IMAD.IADD R8, R8, 0x1, -R16 ;  /* 0x000000010808b824 */ /* 0x000fe200078e0a10 */
[----:B------:R-:W-:Y:S01]  /*0d30*/  ISETP.NE.U32.AND P2, PT, R5, RZ, PT ;  /* 0x000000ff0500720c */ /* 0x000fe20003f45070 */
[----:B------:R-:W-:Y:S01]  /*0d40*/  @!P5 IMAD.MOV R7, RZ, RZ, -R7 ;  /* 0x000000ffff07d224 */ /* 0x000fe200078e0a07 */
[----:B------:R-:W-:Y:S01]  /*0d50*/  ISETP.GT.U32.AND P5, PT, R13, R6, PT ;  /* 0x000000060d00720c */ /* 0x000fe20003fa4070 */
[----:B------:R-:W-:Y:S01]  /*0d60*/  IMAD.MOV.U32 R5, RZ, RZ, R8 ;  /* 0x000000ffff057224 */ /* 0x000fe200078e0008 */
[----:B------:R-:W-:Y:S01]  /*0d70*/  ISETP.GT.U32.AND P3, PT, R16, R11, PT ;  /* 0x0000000b1000720c */ /* 0x000fe20003f64070 */
[----:B------:R-:W-:Y:S01]  /*0d80*/  @!P6 IMAD.IADD R10, R10, 0x1, -R16 ;  /* 0x000000010a0ae824 */ /* 0x000fe200078e0a10 */
[----:B------:R-:W-:-:S02]  /*0d90*/  ISETP.GE.AND P6, PT, R21, RZ, PT ;  /* 0x000000ff1500720c */ /* 0x000fc40003fc6270 */
[----:B------:R-:W-:Y:S01]  /*0da0*/  LOP3.LUT R8, RZ, R3, RZ, 0x33, !PT ;  /* 0x00000003ff087212 */ /* 0x000fe200078e33ff */
[----:B------:R-:W-:Y:S01]  /*0db0*/  @!P1 IMAD.MOV R5, RZ, RZ, -R5 ;  /* 0x000000ffff059224 */ /* 0x000fe200078e0a05 */
[----:B------:R-:W-:Y:S01]  /*0dc0*/  ISETP.GE.AND P1, PT, R0, RZ, PT ;  /* 0x000000ff0000720c */ /* 0x000fe20003f26270 */
[--C-:B------:R-:W-:Y:S01]  /*0dd0*/  @!P4 IMAD.IADD R4, R4, 0x1, -R13.reuse ;  /* 0x000000010404c824 */ /* 0x100fe200078e0a0d */
[----:B------:R-:W-:Y:S01]  /*0de0*/  ISETP.GE.AND P4, PT, R188, RZ, PT ;  /* 0x000000ffbc00720c */ /* 0x000fe20003f86270 */
[----:B------:R-:W-:Y:S01]  /*0df0*/  @!P0 IMAD.MOV R10, RZ, RZ, -R10 ;  /* 0x000000ffff0a8224 */ /* 0x000fe200078e0a0a */
[----:B------:R-:W-:Y:S01]  /*0e00*/  ISETP.NE.AND P0, PT, R2, RZ, PT ;  /* 0x000000ff0200720c */ /* 0x000fe20003f05270 */
[----:B------:R-:W-:Y:S01]  /*0e10*/  @!P5 IMAD.IADD R6, R6, 0x1, -R13 ;  /* 0x000000010606d824 */ /* 0x000fe200078e0a0d */
[----:B-1----:R-:W-:Y:S01]  /*0e20*/  R2UR UR8, R19 ;  /* 0x00000000130872ca */ /* 0x002fe200000e0000 */
[----:B------:R-:W-:Y:S01]  /*0e30*/  @!P3 IMAD.IADD R11, R11, 0x1, -R16 ;  /* 0x000000010b0bb824 */ /* 0x000fe200078e0a10 */
[----:B------:R-:W-:-:S02]  /*0e40*/  ISETP.NE.AND P3, PT, R3, RZ, PT ;  /* 0x000000ff0300720c */ /* 0x000fc40003f65270 */
[----:B------:R-:W-:Y:S01]  /*0e50*/  LOP3.LUT R3, RZ, R2, RZ, 0x33, !PT ;  /* 0x00000002ff037212 */ /* 0x000fe200078e33ff */
[----:B------:R-:W-:Y:S01]  /*0e60*/  VIADD R2, R124, 0xffffffff ;  /* 0xffffffff7c027836 */ /* 0x000fe20000000000 */
[C---:B------:R-:W-:Y:S01]  /*0e70*/  SEL R118, R8.reuse, R5, !P3 ;  /* 0x0000000508767207 */ /* 0x040fe20005800000 */
[----:B------:R-:W-:Y:S01]  /*0e80*/  @!P1 IMAD.MOV R4, RZ, RZ, -R4 ;  /* 0x000000ffff049224 */ /* 0x000fe200078e0a04 */
[----:B------:R-:W-:Y:S01]  /*0e90*/  SEL R116, R8, R7, !P3 ;  /* 0x0000000708747207 */ /* 0x000fe20005800000 */
[----:B------:R-:W-:Y:S01]  /*0ea0*/  @!P4 IMAD.MOV R6, RZ, RZ, -R6 ;  /* 0x000000ffff06c224 */ /* 0x000fe200078e0a06 */
[----:B------:R-:W-:Y:S01]  /*0eb0*/  ISETP.GE.U32.AND P4, PT, R2, 0x7fffffe0, PT ;  /* 0x7fffffe00200780c */ /* 0x000fe20003f86070 */
[C---:B------:R-:W-:Y:S01]  /*0ec0*/  VIADD R2, R124.reuse, 0xffffffed ;  /* 0xffffffed7c027836 */ /* 0x040fe20000000000 */
[C---:B------:R-:W-:Y:S01]  /*0ed0*/  SEL R16, R3.reuse, R4, !P0 ;  /* 0x0000000403107207 */ /* 0x040fe20004000000 */
[C---:B------:R-:W-:Y:S01]  /*0ee0*/  VIADD R4, R124.reuse, 0xffffffee ;  /* 0xffffffee7c047836 */ /* 0x040fe20000000000 */
[----:B------:R-:W-:Y:S01]  /*0ef0*/  SEL R18, R3, R6, !P0 ;  /* 0x0000000603127207 */ /* 0x000fe20004000000 */
[----:B------:R-:W-:Y:S01]  /*0f00*/  VIADD R3, R124, 0xffffffec ;  /* 0xffffffec7c037836 */ /* 0x000fe20000000000 */
[----:B------:R-:W-:Y:S01]  /*0f10*/  ISETP.GE.U32.AND P5, PT, R2, 0x7fffffce, PT ;  /* 0x7fffffce0200780c */ /* 0x000fe20003fa6070 */
[----:B------:R-:W-:Y:S01]  /*0f20*/  @!P6 IMAD.MOV R11, RZ, RZ, -R11 ;  /* 0x000000ffff0be224 */ /* 0x000fe200078e0a0b */
[----:B------:R-:W-:Y:S01]  /*0f30*/  ISETP.GE.U32.AND P6, PT, R4, 0x7fffffcf, PT ;  /* 0x7fffffcf0400780c */ /* 0x000fe20003fc6070 */
[C---:B------:R-:W-:Y:S01]  /*0f40*/  VIADD R5, R124.reuse, 0xfffffff7 ;  /* 0xfffffff77c057836 */ /* 0x040fe20000000000 */
[----:B------:R-:W-:Y:S01]  /*0f50*/  ISETP.GE.U32.AND P1, PT, R3, 0x7fffffcd, PT ;  /* 0x7fffffcd0300780c */ /* 0x000fe20003f26070 */
[----:B------:R-:W-:Y:S01]  /*0f60*/  VIADD R3, R124, 0xffffffef ;  /* 0xffffffef7c037836 */ /* 0x000fe20000000000 */
[----:B------:R-:W-:Y:S01]  /*0f70*/  SEL R119, R8, R10, !P3 ;  /* 0x0000000a08777207 */ /* 0x000fe20005800000 */
[----:B------:R-:W-:Y:S01]  /*0f80*/  VIADD R4, R124, 0xffffffe8 ;  /* 0xffffffe87c047836 */ /* 0x000fe20000000000 */
[----:B------:R-:W-:Y:S01]  /*0f90*/  SEL R117, R8, R11, !P3 ;  /* 0x0000000b08757207 */ /* 0x000fe20005800000 */
[C---:B------:R-:W-:Y:S01]  /*0fa0*/  VIADD R2, R124.reuse, 0xffffffe9 ;  /* 0xffffffe97c027836 */ /* 0x040fe20000000000 */
[----:B------:R-:W-:Y:S01]  /*0fb0*/  ISETP.GE.U32.AND P0, PT, R5, 0x7fffffd8, PT ;  /* 0x7fffffd80500780c */ /* 0x000fe20003f06070 */
[C---:B------:R-:W-:Y:S01]  /*0fc0*/  VIADD R5, R124.reuse, 0xffffffea ;  /* 0xffffffea7c057836 */ /* 0x040fe20000000000 */
[----:B------:R-:W-:Y:S01]  /*0fd0*/  ISETP.GE.U32.AND P3, PT, R3, 0x7fffffd0, PT ;  /* 0x7fffffd00300780c */ /* 0x000fe20003f66070 */
[C---:B------:R-:W-:Y:S01]  /*0fe0*/  VIADD R7, R124.reuse, 0xffffffe4 ;  /* 0xffffffe47c077836 */ /* 0x040fe20000000000 */
[----:B------:R-:W-:Y:S01]  /*0ff0*/  SEL R3, RZ, 0x1, P1 ;  /* 0x00000001ff037807 */ /* 0x000fe20000800000 */
[----:B------:R-:W-:Y:S01]  /*1000*/  VIADD R8, R124, 0xffffffe6 ;  /* 0xffffffe67c087836 */ /* 0x000fe20000000000 */
[----:B------:R-:W-:-:S02]  /*1010*/  ISETP.GE.U32.AND P1, PT, R4, 0x7fffffc9, PT ;  /* 0x7fffffc90400780c */ /* 0x000fc40003f26070 */
[----:B------:R-:W-:Y:S02]  /*1020*/  SEL R4, RZ, 0x1fffe, P5 ;  /* 0x0001fffeff047807 */ /* 0x000fe40002800000 */
[----:B------:R-:W-:Y:S02]  /*1030*/  ISETP.GE.U32.AND P5, PT, R2, 0x7fffffca, PT ;  /* 0x7fffffca0200780c */ /* 0x000fe40003fa6070 */
[----:B------:R-:W-:Y:S01]  /*1040*/  SEL R2, RZ, 0x4, P6 ;  /* 0x00000004ff027807 */ /* 0x000fe20003000000 */
[----:B------:R-:W-:Y:S01]  /*1050*/  IMAD.IADD R4, R3, 0x1, R4 ;  /* 0x0000000103047824 */ /* 0x000fe200078e0204 */
[----:B------:R-:W-:Y:S01]  /*1060*/  ISETP.GE.U32.AND P6, PT, R5, 0x7fffffcb, PT ;  /* 0x7fffffcb0500780c */ /* 0x000fe20003fc6070 */
[----:B------:R-:W-:Y:S01]  /*1070*/  VIADD R5, R124, 0xffffffe5 ;  /* 0xffffffe57c057836 */ /* 0x000fe20000000000 */
[----:B------:R-:W-:Y:S02]  /*1080*/  SEL R6, RZ, 0x1, P1 ;  /* 0x00000001ff067807 */ /* 0x000fe40000800000 */
[----:B------:R-:W-:-:S02]  /*1090*/  ISETP.GE.U32.AND P1, PT, R7, 0x7fffffc5, PT ;  /* 0x7fffffc50700780c */ /* 0x000fc40003f26070 */
[----:B------:R-:W-:Y:S02]  /*10a0*/  SEL R7, RZ, 0x1fffe, P5 ;  /* 0x0001fffeff077807 */ /* 0x000fe40002800000 */
[----:B------:R-:W-:Y:S02]  /*10b0*/  ISETP.GE.U32.AND P5, PT, R5, 0x7fffffc6, PT ;  /* 0x7fffffc60500780c */ /* 0x000fe40003fa6070 */
[----:B------:R-:W-:Y:S01]  /*10c0*/  SEL R5, RZ, 0x4, P6 ;  /* 0x00000004ff057807 */ /* 0x000fe20003000000 */
[----:B------:R-:W-:Y:S01]  /*10d0*/  IMAD.IADD R7, R6, 0x1, R7 ;  /* 0x0000000106077824 */ /* 0x000fe200078e0207 */
[----:B------:R-:W-:Y:S01]  /*10e0*/  ISETP.GE.U32.AND P6, PT, R8, 0x7fffffc7, PT ;  /* 0x7fffffc70800780c */ /* 0x000fe20003fc6070 */
[C---:B------:R-:W-:Y:S01]  /*10f0*/  VIADD R8, R124.reuse, 0xffffffe1 ;  /* 0xffffffe17c087836 */ /* 0x040fe20000000000 */
[----:B------:R-:W-:Y:S02]  /*1100*/  SEL R10, RZ, 0x1, P1 ;  /* 0x00000001ff0a7807 */ /* 0x000fe40000800000 */
[----:B------:R-:W-:Y:S01]  /*1110*/  ISETP.GE.U32.AND P1, PT, R9, 0x7fffffc8, PT ;  /* 0x7fffffc80900780c */ /* 0x000fe20003f26070 */
[----:B------:R-:W-:Y:S01]  /*1120*/  VIADD R9, R124, 0xffffffe2 ;  /* 0xffffffe27c097836 */ /* 0x000fe20000000000 */
[----:B------:R-:W-:-:S02]  /*1130*/  SEL R11, RZ, 0x1fffe, P5 ;  /* 0x0001fffeff0b7807 */ /* 0x000fc40002800000 */
[----:B------:R-:W-:Y:S02]  /*1140*/  ISETP.GE.U32.AND P5, PT, R8, 0x7fffffc2, PT ;  /* 0x7fffffc20800780c */ /* 0x000fe40003fa6070 */
[----:B------:R-:W-:Y:S01]  /*1150*/  SEL R8, RZ, 0x4, P6 ;  /* 0x00000004ff087807 */ /* 0x000fe20003000000 */
[----:B------:R-:W-:Y:S01]  /*1160*/  IMAD.IADD R10, R10, 0x1, R11 ;  /* 0x000000010a0a7824 */ /* 0x000fe200078e020b */
[----:B------:R-:W-:Y:S02]  /*1170*/  ISETP.GE.U32.AND P6, PT, R9, 0x7fffffc3, PT ;  /* 0x7fffffc30900780c */ /* 0x000fe40003fc6070 */
[----:B------:R-:W-:Y:S02]  /*1180*/  SEL R9, RZ, 0x7fff8, P1 ;  /* 0x0007fff8ff097807 */ /* 0x000fe40000800000 */
[----:B------:R-:W-:Y:S02]  /*1190*/  ISETP.GE.U32.AND P1, PT, R142, 0x7fffffc1, PT ;  /* 0x7fffffc18e00780c */ /* 0x000fe40003f26070 */
[----:B------:R-:W-:-:S02]  /*11a0*/  SEL R14, RZ, 0x1fffe, P5 ;  /* 0x0001fffeff0e7807 */ /* 0x000fc40002800000 */
[----:B------:R-:W-:Y:S02]  /*11b0*/  SEL R13, RZ, 0x1, P1 ;  /* 0x00000001ff0d7807 */ /* 0x000fe40000800000 */
[----:B------:R-:W-:Y:S02]  /*11c0*/  ISETP.GE.U32.AND P5, PT, R12, 0x7fffffcc, PT ;  /* 0x7fffffcc0c00780c */ /* 0x000fe40003fa6070 */
[----:B------:R-:W-:Y:S01]  /*11d0*/  SEL R12, RZ, 0x4, P6 ;  /* 0x00000004ff0c7807 */ /* 0x000fe20003000000 */
[----:B------:R-:W-:Y:S01]  /*11e0*/  IMAD.IADD R13, R13, 0x1, R14 ;  /* 0x000000010d0d7824 */ /* 0x000fe200078e020e */
[----:B------:R-:W-:Y:S01]  /*11f0*/  ISETP.GE.U32.AND P6, PT, R15, 0x7fffffc4, PT ;  /* 0x7fffffc40f00780c */ /* 0x000fe20003fc6070 */
[----:B------:R-:W-:Y:S01]  /*1200*/  VIADD R15, R124, 0xfffffff6 ;  /* 0xfffffff67c0f7836 */ /* 0x000fe20000000000 */
[----:B------:R-:W-:Y:S02]  /*1210*/  SEL R6, RZ, 0x7fff8, P5 ;  /* 0x0007fff8ff067807 */ /* 0x000fe40002800000 */
[----:B------:R-:W-:-:S02]  /*1220*/  LOP3.LUT R7, R7, 0x3, RZ, 0xc0, !PT ;  /* 0x0000000307077812 */ /* 0x000fc400078ec0ff */
[----:B------:R-:W-:Y:S02]  /*1230*/  SEL R11, RZ, 0x7fff8, P6 ;  /* 0x0007fff8ff0b7807 */ /* 0x000fe40003000000 */
[----:B------:R-:W-:Y:S02]  /*1240*/  LOP3.LUT R13, R13, 0x3, RZ, 0xc0, !PT ;  /* 0x000000030d0d7812 */ /* 0x000fe400078ec0ff */
[----:B------:R-:W-:Y:S02]  /*1250*/  LOP3.LUT R10, R10, 0x3, RZ, 0xc0, !PT ;  /* 0x000000030a0a7812 */ /* 0x000fe400078ec0ff */
[----:B------:R-:W-:Y:S02]  /*1260*/  SEL R3, RZ, 0x7fff8, P3 ;  /* 0x0007fff8ff037807 */ /* 0x000fe40001800000 */
[----:B------:R-:W-:Y:S02]  /*1270*/  LOP3.LUT R4, R4, 0x3, RZ, 0xc0, !PT ;  /* 0x0000000304047812 */ /* 0x000fe400078ec0ff */
[----:B------:R-:W-:-:S02]  /*1280*/  IADD3 R5, PT, PT, R7, R6, R5 ;  /* 0x0000000607057210 */ /* 0x000fc40007ffe005 */
[----:B------:R-:W-:Y:S02]  /*1290*/  IADD3 R11, PT, PT, R13, R11, R12 ;  /* 0x0000000b0d0b7210 */ /* 0x000fe40007ffe00c */
[----:B------:R-:W-:Y:S01]  /*12a0*/  IADD3 R8, PT, PT, R10, R9, R8 ;  /* 0x000000090a087210 */ /* 0x000fe20007ffe008 */
[----:B------:R-:W-:Y:S01]  /*12b0*/  VIADD R9, R124, 0xfffffffe ;  /* 0xfffffffe7c097836 */ /* 0x000fe20000000000 */
[----:B------:R-:W-:Y:S01]  /*12c0*/  IADD3 R3, PT, PT, R4, R3, R2 ;  /* 0x0000000304037210 */ /* 0x000fe20007ffe002 */
[----:B------:R-:W-:Y:S01]  /*12d0*/  IMAD.SHL.U32 R4, R5, 0x100, RZ ;  /* 0x0000010005047824 */ /* 0x000fe200078e00ff */
[----:B------:R-:W-:Y:S01]  /*12e0*/  LOP3.LUT R11, R11, 0xf, RZ, 0xc0, !PT ;  /* 0x0000000f0b0b7812 */ /* 0x000fe200078ec0ff */
[-C--:B------:R-:W-:Y:S01]  /*12f0*/  IMAD R2, R16, R125.reuse, RZ ;  /* 0x0000007d10027224 */ /* 0x080fe200078e02ff */
[----:B------:R-:W-:Y:S01]  /*1300*/  ISETP.GE.U32.AND P6, PT, R15, 0x7fffffd7, PT ;  /* 0x7fffffd70f00780c */ /* 0x000fe20003fc6070 */
[----:B------:R-:W-:Y:S01]  /*1310*/  IMAD R125, R18, R125, RZ ;  /* 0x0000007d127d7224 */ /* 0x000fe200078e02ff */
[----:B------:R-:W-:Y:S01]  /*1320*/  ISETP.GE.U32.AND P3, PT, R9, 0x7fffffdf, PT ;  /* 0x7fffffdf0900780c */ /* 0x000fe20003f66070 */
[----:B------:R-:W-:Y:S01]  /*1330*/  IMAD R8, R8, 0x10, R11 ;  /* 0x0000001008087824 */ /* 0x000fe200078e020b */
[----:B------:R-:W-:Y:S01]  /*1340*/  LOP3.LUT R4, R4, 0xf00, RZ, 0xe2, !PT ;  /* 0x00000f0004047812 */ /* 0x000fe200078ee2ff */
[----:B0-2---:R-:W-:Y:S10]  /*1350*/  BRA.U UP0, `(.L_x_5) ;  /* 0x0000000100187547 */ /* 0x005ff4000b800000 */
[----:B------:R-:W-:Y:S01]  /*1360*/  ELECT P5, URZ, PT ;  /* 0x0000000000ff782f */ /* 0x000fe200038a0000 */
[----:B------:R-:W-:Y:S01]  /*1370*/  IMAD.MOV.U32 R5, RZ, RZ, 0x1 ;  /* 0x00000001ff057424 */ /* 0x000fe200078e00ff */
[----:B------:R-:W-:Y:S01]  /*1380*/  UMOV UR5, 0x40 ;  /* 0x0000004000057882 */ /* 0x000fe20000000000 */
[----:B------:R-:W-:Y:S01]  /*1390*/  UVIRTCOUNT.DEALLOC.SMPOOL 0x80 ;  /* 0x000000800000784c */ /* 0x000fe20000000000 */
[----:B------:R-:W-:-:S09]  /*13a0*/  ULEA UR5, UR4, UR5, 0x18 ;  /* 0x0000000504057291 */ /* 0x000fd2000f8ec0ff */
[----:B------:R0:W-:Y:S03]  /*13b0*/  @P5 STS.U8 [UR5], R5 ;  /* 0x00000005ff005988 */ /* 0x0001e60008000005 */
.L_x_5:
[----:B------:R-:W-:Y:S01]  /*13c0*/  USHF.L.U32 UR4, UR7, 0x15, URZ ;  /* 0x0000001507047899 */ /* 0x000fe200080006ff */
[----:B------:R-:W-:Y:S01]  /*13d0*/  LEA R112, P5, R2, UR12, 0x1 ;  /* 0x0000000c02707c11 */ /* 0x000fe2000f8a08ff */
[----:B------:R-:W-:Y:S01]  /*13e0*/  VOTEU.ALL UP1, P2 ;  /* 0x0000000000ff7886 */ /* 0x000fe20001020000 */
[----:B------:R-:W-:Y:S01]  /*13f0*/  UIADD3 UR11, UPT, UPT, UR9, 0x8800, URZ ;  /* 0x00008800090b7890 */ /* 0x000fe2000fffe0ff */
[----:B------:R-:W-:Y:S01]  /*1400*/  LOP3.LUT R8, R8, 0xff, RZ, 0xc0, !PT ;  /* 0x000000ff08087812 */ /* 0x000fe200078ec0ff */
[----:B------:R-:W-:Y:S01]  /*1410*/  ULOP3.LUT UR4, UR4, 0x600000, URZ, 0xc0, !UPT ;  /* 0x0060000004047892 */ /* 0x000fe2000f8ec0ff */
[----:B------:R-:W-:Y:S01]  /*1420*/  IMAD R3, R3, 0x1000, R4 ;  /* 0x0000100003037824 */ /* 0x000fe200078e0204 */
[----:B------:R-:W-:Y:S01]  /*1430*/  VOTEU.ALL UP2, P2 ;  /* 0x0000000000ff7886 */ /* 0x000fe20001040000 */
[----:B------:R-:W-:Y:S01]  /*1440*/  LEA.HI.X.SX32 R113, R2, UR13, 0x1, P5 ;  /* 0x0000000d02717c11 */ /* 0x000fe2000a8f0eff */
[----:B------:R-:W-:Y:S02]  /*1450*/  UIADD3 UR10, UPT, UPT, UR8, UR4, URZ ;  /* 0x00000004080a7290 */ /* 0x000fe4000fffe0ff */
[----:B------:R-:W-:-:S04]  /*1460*/  @!UP1 UIADD3 UR4, UPT, UPT, -UR6, 0x100000, URZ ;  /* 0x0010000006049890 */ /* 0x000fc8000fffe1ff */
[----:B------:R-:W-:Y:S02]  /*1470*/  @!UP1 USHF.L.U32 UR5, UR4, 0xb, URZ ;  /* 0x0000000b04059899 */ /* 0x000fe400080006ff */
[----:B------:R-:W-:Y:S01]  /*1480*/  @!UP1 USHF.L.U32 UR4, UR4, 0x1, URZ ;  /* 0x0000000104049899 */ /* 0x000fe200080006ff */
[----:B------:R-:W-:Y:S01]  /*1490*/  IMAD.IADD R3, R3, 0x1, R8 ;  /* 0x0000000103037824 */ /* 0x000fe200078e0208 */
[----:B------:R-:W-:Y:S01]  /*14a0*/  LEA R110, P5, R125, UR12, 0x1 ;  /* 0x0000000c7d6e7c11 */ /* 0x000fe2000f8a08ff */
[C---:B------:R-:W-:Y:S01]  /*14b0*/  IMAD.SHL.U32 R107, R114.reuse, 0x8, RZ ;  /* 0x00000008726b7824 */ /* 0x040fe200078e00ff */
[----:B------:R-:W-:Y:S02]  /*14c0*/  PRMT R144, RZ, 0x7610, R144 ;  /* 0x00007610ff907816 */ /* 0x000fe40000000090 */
[----:B------:R-:W-:Y:S01]  /*14d0*/  PRMT R146, RZ, 0x7610, R146 ;  /* 0x00007610ff927816 */ /* 0x000fe20000000092 */
[----:B------:R-:W-:Y:S01]  /*14e0*/  IMAD.WIDE R108, R107, 0x2, R112 ;  /* 0x000000026b6c7825 */ /* 0x000fe200078e0270 */
[----:B------:R-:W-:Y:S01]  /*14f0*/  STTM.x32 tmem[UR10], RZ ;  /* 0x000000ff000079ed */ /* 0x000fe200082c000a */
[----:B------:R-:W1:Y:S02]  /*1500*/  FENCE.VIEW.ASYNC.T ;  /* 0x00000000000073c6 */ /* 0x000e640000000200 */
[----:B-1----:R-:W-:Y:S01]  /*1510*/  BAR.SYNC.DEFER_BLOCKING 0x0 ;  /* 0x0000000000007b1d */ /* 0x002fe20000010000 */
[----:B------:R-:W-:Y:S01]  /*1520*/  LEA.HI.X.SX32 R111, R125, UR13, 0x1, P5 ;  /* 0x0000000d7d6f7c11 */ /* 0x000fe2000a8f0eff */
[----:B------:R-:W-:Y:S01]  /*1530*/  IMAD R99, R114, 0x18, RZ ;  /* 0x0000001872637824 */ /* 0x000fe200078e02ff */
[----:B------:R-:W-:-:S02]  /*1540*/  LOP3.LUT R121, R3, 0xffff, RZ, 0xc0, !PT ;  /* 0x0000ffff03797812 */ /* 0x000fc400078ec0ff */
[----:B------:R-:W-:Y:S01]  /*1550*/  PRMT R143, RZ, 0x7610, R143 ;  /* 0x00007610ff8f7816 */ /* 0x000fe2000000008f */
[----:B------:R-:W-:Y:S01]  /*1560*/  IMAD.WIDE R106, R107, 0x2, R110 ;  /* 0x000000026b6a7825 */ /* 0x000fe200078e026e */
[----:B------:R-:W-:Y:S02]  /*1570*/  SHF.R.U32.HI R3, RZ, 0x7, R121 ;  /* 0x00000007ff037819 */ /* 0x000fe40000011679 */
[----:B------:R-:W-:Y:S01]  /*1580*/  PRMT R145, RZ, 0x7610, R145 ;  /* 0x00007610ff917816 */ /* 0x000fe20000000091 */
[C---:B------:R-:W-:Y:S01]  /*1590*/  IMAD R95, R114.reuse, 0x9, RZ ;  /* 0x00000009725f7824 */ /* 0x040fe200078e02ff */
[----:B------:R-:W-:Y:S02]  /*15a0*/  SHF.R.U32.HI R2, RZ, 0xf, R121 ;  /* 0x0000000fff027819 */ /* 0x000fe40000011679 */
[----:B------:R-:W-:Y:S02]  /*15b0*/  PRMT R150, RZ, 0x7610, R150 ;  /* 0x00007610ff967816 */ /* 0x000fe40000000096 */
[----:B------:R-:W-:Y:S01]  /*15c0*/  PRMT R149, RZ, 0x7610, R149 ;  /* 0x00007610ff957816 */ /* 0x000fe20000000095 */
[----:B------:R-:W-:Y:S01]  /*15d0*/  IMAD.SHL.U32 R103, R114, 0x10, RZ ;  /* 0x0000001072677824 */ /* 0x000fe200078e00ff */
[----:B------:R-:W-:-:S02]  /*15e0*/  PRMT R154, RZ, 0x7610, R154 ;  /* 0x00007610ff9a7816 */ /* 0x000fc4000000009a */
[----:B------:R-:W-:Y:S02]  /*15f0*/  PRMT R153, RZ, 0x7610, R153 ;  /* 0x00007610ff997816 */ /* 0x000fe40000000099 */
[----:B------:R-:W-:Y:S02]  /*1600*/  PRMT R148, RZ, 0x7610, R148 ;  /* 0x00007610ff947816 */ /* 0x000fe40000000094 */
[----:B------:R-:W-:Y:S01]  /*1610*/  PRMT R147, RZ, 0x7610, R147 ;  /* 0x00007610ff937816 */ /* 0x000fe20000000093 */
[----:B------:R-:W1:Y:S02]  /*1620*/  FENCE.VIEW.ASYNC.S ;  /* 0x00000000000073c6 */ /* 0x000e640000000000 */
[----:B-1----:R1:W2:Y:S02]  /*1630*/  @!UP2 SYNCS.EXCH.64 URZ, [UR11], UR4 ;  /* 0x000000040bffa5b2 */ /* 0x0022a40008000100 */
[----:B--2---:R-:W-:Y:S01]  /*1640*/  BAR.SYNC.DEFER_BLOCKING 0x0 ;  /* 0x0000000000007b1d */ /* 0x004fe20000010000 */
[----:B------:R-:W-:-:S04]  /*1650*/  IMAD.WIDE R100, R99, 0x2, R112 ;  /* 0x0000000263647825 */ /* 0x000fc800078e0270 */
[----:B------:R-:W-:-:S04]  /*1660*/  IMAD.WIDE R98, R99, 0x2, R110 ;  /* 0x0000000263627825 */ /* 0x000fc800078e026e */
[----:B------:R-:W-:-:S04]  /*1670*/  IMAD.WIDE R96, R95, 0x2, R112 ;  /* 0x000000025f607825 */ /* 0x000fc800078e0270 */
[----:B------:R-:W-:Y:S01]  /*1680*/  IMAD R91, R114, 0x11, RZ ;  /* 0x00000011725b7824 */ /* 0x000fe200078e02ff */
[----:B------:R-:W-:Y:S01]  /*1690*/  PRMT R152, RZ, 0x7610, R152 ;  /* 0x00007610ff987816 */ /* 0x000fe20000000098 */
[----:B------:R-:W-:Y:S01]  /*16a0*/  IMAD.WIDE R104, R103, 0x2, R112 ;  /* 0x0000000267687825 */ /* 0x000fe200078e0270 */
[----:B------:R-:W-:Y:S01]  /*16b0*/  PRMT R151, RZ, 0x7610, R151 ;  /* 0x00007610ff977816 */ /* 0x000fe20000000097 */
[----:B-1----:R-:W1:Y:S02]  /*16c0*/  LDCU UR4, c[0x0][0x3b0] ;  /* 0x00007600ff0477ac */ /* 0x002e640008000800 */
[----:B------:R-:W-:Y:S01]  /*16d0*/  VIADD R4, R124, 0xfffffffd ;  /* 0xfffffffd7c047836 */ /* 0x000fe20000000000 */
[----:B------:R-:W2:Y:S04]  /*16e0*/  @!P0 LDG.E.U16 R144, desc[UR22][R108.64] ;  /* 0x000000166c908981 */ /* 0x000ea8000c1e1500 */
[----:B------:R-:W3:Y:S01]  /*16f0*/  @!P0 LDG.E.U16 R146, desc[UR22][R106.64] ;  /* 0x000000166a928981 */ /* 0x000ee2000c1e1500 */
[----:B------:R-:W-:-:S03]  /*1700*/  LOP3.LUT P0, RZ, R3, 0x1, RZ, 0xc0, !PT ;  /* 0x0000000103ff7812 */ /* 0x000fc6000780c0ff */
[----:B------:R-:W4:Y:S01]  /*1710*/  @!P4 LDG.E.U16 R143, desc[UR22][R112.64] ;  /* 0x00000016708fc981 */ /* 0x000f22000c1e1500 */
[----:B------:R-:W-:-:S03]  /*1720*/  SHF.R.U32.HI R3, RZ, 0xe, R121 ;  /* 0x0000000eff037819 */ /* 0x000fc60000011679 */
[----:B------:R-:W5:Y:S01]  /*1730*/  @!P4 LDG.E.U16 R145, desc[UR22][R110.64] ;  /* 0x000000166e91c981 */ /* 0x000f62000c1e1500 */
[----:B------:R-:W-:Y:S01]  /*1740*/  LOP3.LUT P4, RZ, R2, 0x1, RZ, 0xc0, !PT ;  /* 0x0000000102ff7812 */ /* 0x000fe2000788c0ff */
[----:B------:R-:W-:Y:S01]  /*1750*/  IMAD.WIDE R94, R95, 0x2, R110 ;  /* 0x000000025f5e7825 */ /* 0x000fe200078e026e */
[----:B------:R-:W-:Y:S01]  /*1760*/  ISETP.GE.U32.AND P5, PT, R4, 0x7fffffde, PT ;  /* 0x7fffffde0400780c */ /* 0x000fe20003fa6070 */
[----:B------:R-:W2:Y:S04]  /*1770*/  @!P6 LDG.E.U16 R154, desc[UR22][R96.64] ;  /* 0x00000016609ae981 */ /* 0x000ea8000c1e1500 */
[----:B------:R-:W2:Y:S04]  /*1780*/  @P0 LDG.E.U16 R150, desc[UR22][R100.64] ;  /* 0x0000001664960981 */ /* 0x000ea8000c1e1500 */
[----:B------:R-:W2:Y:S01]  /*1790*/  @P0 LDG.E.U16 R149, desc[UR22][R98.64] ;  /* 0x0000001662950981 */ /* 0x000ea2000c1e1500 */
[----:B------:R-:W-:-:S02]  /*17a0*/  LOP3.LUT P0, RZ, R3, 0x1, RZ, 0xc0, !PT ;  /* 0x0000000103ff7812 */ /* 0x000fc4000780c0ff */
[----:B------:R-:W-:Y:S01]  /*17b0*/  SHF.R.U32.HI R3, RZ, 0x6, R121 ;  /* 0x00000006ff037819 */ /* 0x000fe20000011679 */
[----:B------:R-:W-:Y:S01]  /*17c0*/  IMAD.WIDE R102, R103, 0x2, R110 ;  /* 0x0000000267667825 */ /* 0x000fe200078e026e */
[----:B------:R-:W2:Y:S02]  /*17d0*/  @!P6 LDG.E.U16 R153, desc[UR22][R94.64] ;  /* 0x000000165e99e981 */ /* 0x000ea4000c1e1500 */
[----:B------:R-:W-:Y:S01]  /*17e0*/  LOP3.LUT P6, RZ, R3, 0x1, RZ, 0xc0, !PT ;  /* 0x0000000103ff7812 */ /* 0x000fe200078cc0ff */
[----:B------:R-:W-:Y:S01]  /*17f0*/  VIADD R2, R124, 0xfffffff5 ;  /* 0xfffffff57c027836 */ /* 0x000fe20000000000 */
[----:B------:R-:W2:Y:S01]  /*1800*/  @P4 LDG.E.U16 R148, desc[UR22][R104.64] ;  /* 0x0000001668944981 */ /* 0x000ea2000c1e1500 */
[----:B------:R-:W-:-:S03]  /*1810*/  IMAD.WIDE R92, R91, 0x2, R112 ;  /* 0x000000025b5c7825 */ /* 0x000fc600078e0270 */
[----:B------:R-:W2:Y:S01]  /*1820*/  @P4 LDG.E.U16 R147, desc[UR22][R102.64] ;  /* 0x0000001666934981 */ /* 0x000ea2000c1e1500 */
[----:B------:R-:W-:Y:S01]  /*1830*/  IMAD R87, R114, 0x19, RZ ;  /* 0x0000001972577824 */ /* 0x000fe200078e02ff */
[----:B------:R-:W-:Y:S01]  /*1840*/  ISETP.GE.U32.AND P4, PT, R2, 0x7fffffd6, PT ;  /* 0x7fffffd60200780c */ /* 0x000fe20003f86070 */
[----:B------:R-:W-:Y:S01]  /*1850*/  IMAD.WIDE R90, R91, 0x2, R110 ;  /* 0x000000025b5a7825 */ /* 0x000fe200078e026e */
[----:B------:R-:W-:Y:S01]  /*1860*/  PRMT R155, RZ, 0x7610, R155 ;  /* 0x00007610ff9b7816 */ /* 0x000fe2000000009b */
[----:B------:R-:W2:Y:S02]  /*1870*/  @P0 LDG.E.U16 R152, desc[UR22][R92.64] ;  /* 0x000000165c980981 */ /* 0x000ea4000c1e1500 */
[----:B------:R-:W-:Y:S01]  /*1880*/  VIADD R2, R124, 0xfffffffc ;  /* 0xfffffffc7c027836 */ /* 0x000fe20000000000 */
[----:B------:R-:W-:Y:S01]  /*1890*/  PRMT R158, RZ, 0x7610, R158 ;  /* 0x00007610ff9e7816 */ /* 0x000fe2000000009e */
[----:B------:R-:W-:Y:S01]  /*18a0*/  IMAD.WIDE R88, R87, 0x2, R112 ;  /* 0x0000000257587825 */ /* 0x000fe200078e0270 */
[----:B------:R-:W2:Y:S01]  /*18b0*/  @P0 LDG.E.U16 R151, desc[UR22][R90.64] ;  /* 0x000000165a970981 */ /* 0x000ea2000c1e1500 */
[----:B------:R-:W-:-:S02]  /*18c0*/  PRMT R157, RZ, 0x7610, R157 ;  /* 0x00007610ff9d7816 */ /* 0x000fc4000000009d */
[----:B------:R-:W-:Y:S01]  /*18d0*/  IMAD.WIDE R86, R87, 0x2, R110 ;  /* 0x0000000257567825 */ /* 0x000fe200078e026e */
[----:B------:R-:W-:Y:S01]  /*18e0*/  PRMT R156, RZ, 0x7610, R156 ;  /* 0x00007610ff9c7816 */ /* 0x000fe2000000009c */
[----:B------:R-:W2:Y:S02]  /*18f0*/  @P6 LDG.E.U16 R155, desc[UR22][R88.64] ;  /* 0x00000016589b6981 */ /* 0x000ea4000c1e1500 */
[----:B------:R-:W-:Y:S01]  /*1900*/  IMAD R75, R114, 0xa, RZ ;  /* 0x0000000a724b7824 */ /* 0x000fe200078e02ff */
[----:B------:R-:W-:Y:S01]  /*1910*/  ISETP.GE.U32.AND P0, PT, R2, 0x7fffffdd, PT ;  /* 0x7fffffdd0200780c */ /* 0x000fe20003f06070 */
[----:B------:R-:W-:Y:S02]  /*1920*/  VIADD R3, R124, 0xfffffff4 ;  /* 0xfffffff47c037836 */ /* 0x000fe40000000000 */
[C---:B------:R-:W-:Y:S01]  /*1930*/  IMAD.SHL.U32 R79, R114.reuse, 0x2, RZ ;  /* 0x00000002724f7824 */ /* 0x040fe200078e00ff */
[----:B------:R-:W-:Y:S01]  /*1940*/  PRMT R160, RZ, 0x7610, R160 ;  /* 0x00007610ffa07816 */ /* 0x000fe200000000a0 */
[C---:B------:R-:W-:Y:S01]  /*1950*/  IMAD.WIDE R84, R114.reuse, 0x2, R112 ;  /* 0x0000000272547825 */ /* 0x040fe200078e0270 */
[----:B------:R-:W-:Y:S01]  /*1960*/  PRMT R159, RZ, 0x7610, R159 ;  /* 0x00007610ff9f7816 */ /* 0x000fe2000000009f */
[----:B------:R-:W2:Y:S02]  /*1970*/  @P6 LDG.E.U16 R158, desc[UR22][R86.64] ;  /* 0x00000016569e6981 */ /* 0x000ea4000c1e1500 */
[----:B------:R-:W-:Y:S01]  /*1980*/  IMAD.WIDE R82, R114, 0x2, R110 ;  /* 0x0000000272527825 */ /* 0x000fe200078e026e */
[----:B------:R-:W-:Y:S01]  /*1990*/  ISETP.GE.U32.AND P6, PT, R3, 0x7fffffd5, PT ;  /* 0x7fffffd50300780c */ /* 0x000fe20003fc6070 */
[----:B------:R-:W2:Y:S02]  /*19a0*/  @!P3 LDG.E.U16 R157, desc[UR22][R84.64] ;  /* 0x00000016549db981 */ /* 0x000ea4000c1e1500 */
[----:B------:R-:W-:-:S02]  /*19b0*/  VIADD R2, R124, 0xfffffffb ;  /* 0xfffffffb7c027836 */ /* 0x000fc40000000000 */
[C---:B------:R-:W-:Y:S01]  /*19c0*/  IMAD.WIDE R76, R75.reuse, 0x2, R112 ;  /* 0x000000024b4c7825 */ /* 0x040fe200078e0270 */
[----:B------:R-:W-:Y:S01]  /*19d0*/  PRMT R162, RZ, 0x7610, R162 ;  /* 0x00007610ffa27816 */ /* 0x000fe200000000a2 */
[----:B------:R-:W2:Y:S01]  /*19e0*/  @!P3 LDG.E.U16 R156, desc[UR22][R82.64] ;  /* 0x00000016529cb981 */ /* 0x000ea2000c1e1500 */
[----:B------:R-:W-:Y:S01]  /*19f0*/  PRMT R161, RZ, 0x7610, R161 ;  /* 0x00007610ffa17816 */ /* 0x000fe200000000a1 */
[----:B------:R-:W-:Y:S01]  /*1a00*/  IMAD.WIDE R74, R75, 0x2, R110 ;  /* 0x000000024b4a7825 */ /* 0x000fe200078e026e */
[----:B------:R-:W-:Y:S01]  /*1a10*/  SHF.R.U32.HI R3, RZ, 0x5, R121 ;  /* 0x00000005ff037819 */ /* 0x000fe20000011679 */
[----:B------:R-:W2:Y:S02]  /*1a20*/  @!P4 LDG.E.U16 R160, desc[UR22][R76.64] ;  /* 0x000000164ca0c981 */ /* 0x000ea4000c1e1500 */
[C---:B------:R-:W-:Y:S01]  /*1a30*/  IMAD.WIDE R80, R79.reuse, 0x2, R112 ;  /* 0x000000024f507825 */ /* 0x040fe200078e0270 */
[----:B------:R-:W-:Y:S01]  /*1a40*/  ISETP.GE.U32.AND P3, PT, R2, 0x7fffffdc, PT ;  /* 0x7fffffdc0200780c */ /* 0x000fe20003f66070 */
[----:B------:R-:W2:Y:S02]  /*1a50*/  @!P4 LDG.E.U16 R159, desc[UR22][R74.64] ;  /* 0x000000164a9fc981 */ /* 0x000ea4000c1e1500 */
[----:B------:R-:W-:Y:S01]  /*1a60*/  IMAD.WIDE R78, R79, 0x2, R110 ;  /* 0x000000024f4e7825 */ /* 0x000fe200078e026e */
[----:B------:R-:W-:Y:S01]  /*1a70*/  SHF.R.U32.HI R2, RZ, 0xd, R121 ;  /* 0x0000000dff027819 */ /* 0x000fe20000011679 */
[----:B------:R-:W2:Y:S01]  /*1a80*/  @!P5 LDG.E.U16 R162, desc[UR22][R80.64] ;  /* 0x0000001650a2d981 */ /* 0x000ea2000c1e1500 */
[----:B------:R-:W-:Y:S01]  /*1a90*/  LOP3.LUT P4, RZ, R3, 0x1, RZ, 0xc0, !PT ;  /* 0x0000000103ff7812 */ /* 0x000fe2000788c0ff */
[----:B------:R-:W-:-:S02]  /*1aa0*/  IMAD R67, R114, 0x1a, RZ ;  /* 0x0000001a72437824 */ /* 0x000fc400078e02ff */
[----:B------:R-:W2:Y:S01]  /*1ab0*/  @!P5 LDG.E.U16 R161, desc[UR22][R78.64] ;  /* 0x000000164ea1d981 */ /* 0x000ea2000c1e1500 */
[----:B------:R-:W-:Y:S01]  /*1ac0*/  LOP3.LUT P5, RZ, R2, 0x1, RZ, 0xc0, !PT ;  /* 0x0000000102ff7812 */ /* 0x000fe200078ac0ff */
[C---:B------:R-:W-:Y:S01]  /*1ad0*/  IMAD R71, R114.reuse, 0x12, RZ ;  /* 0x0000001272477824 */ /* 0x040fe200078e02ff */
[----:B------:R-:W-:Y:S01]  /*1ae0*/  PRMT R165, RZ, 0x7610, R165 ;  /* 0x00007610ffa57816 */ /* 0x000fe200000000a5 */
[C---:B------:R-:W-:Y:S01]  /*1af0*/  IMAD.WIDE R68, R67.reuse, 0x2, R112 ;  /* 0x0000000243447825 */ /* 0x040fe200078e0270 */
[----:B------:R-:W-:Y:S02]  /*1b00*/  PRMT R166, RZ, 0x7610, R166 ;  /* 0x00007610ffa67816 */ /* 0x000fe400000000a6 */
[----:B------:R-:W-:Y:S01]  /*1b10*/  PRMT R163, RZ, 0x7610, R163 ;  /* 0x00007610ffa37816 */ /* 0x000fe200000000a3 */
[----:B------:R-:W-:Y:S01]  /*1b20*/  IMAD.WIDE R66, R67, 0x2, R110 ;  /* 0x0000000243427825 */ /* 0x000fe200078e026e */
[----:B------:R-:W-:Y:S01]  /*1b30*/  PRMT R164, RZ, 0x7610, R164 ;  /* 0x00007610ffa47816 */ /* 0x000fe200000000a4 */
[----:B------:R-:W2:Y:S02]  /*1b40*/  @P4 LDG.E.U16 R165, desc[UR22][R68.64] ;  /* 0x0000001644a54981 */ /* 0x000ea4000c1e1500 */
[----:B------:R-:W-:-:S02]  /*1b50*/  IMAD R59, R114, 0xb, RZ ;  /* 0x0000000b723b7824 */ /* 0x000fc400078e02ff */
[C---:B------:R-:W-:Y:S01]  /*1b60*/  IMAD.WIDE R72, R71.reuse, 0x2, R112 ;  /* 0x0000000247487825 */ /* 0x040fe200078e0270 */
[----:B------:R-:W-:Y:S01]  /*1b70*/  PRMT R168, RZ, 0x7610, R168 ;  /* 0x00007610ffa87816 */ /* 0x000fe200000000a8 */
[----:B------:R-:W3:Y:S02]  /*1b80*/  @P4 LDG.E.U16 R166, desc[UR22][R66.64] ;  /* 0x0000001642a64981 */ /* 0x000ee4000c1e1500 */
[----:B------:R-:W-:Y:S02]  /*1b90*/  VIADD R3, R124, 0xfffffffa ;  /* 0xfffffffa7c037836 */ /* 0x000fe40000000000 */
[----:B------:R-:W-:Y:S01]  /*1ba0*/  IMAD.WIDE R70, R71, 0x2, R110 ;  /* 0x0000000247467825 */ /* 0x000fe200078e026e */
[----:B------:R-:W-:Y:S01]  /*1bb0*/  PRMT R167, RZ, 0x7610, R167 ;  /* 0x00007610ffa77816 */ /* 0x000fe200000000a7 */
[----:B------:R-:W3:Y:S02]  /*1bc0*/  @P5 LDG.E.U16 R163, desc[UR22][R72.64] ;  /* 0x0000001648a35981 */ /* 0x000ee4000c1e1500 */
[----:B------:R-:W-:-:S02]  /*1bd0*/  IMAD R63, R114, 0x3, RZ ;  /* 0x00000003723f7824 */ /* 0x000fc400078e02ff */
[----:B------:R-:W-:Y:S02]  /*1be0*/  VIADD R2, R124, 0xfffffff3 ;  /* 0xfffffff37c027836 */ /* 0x000fe40000000000 */
[----:B------:R-:W-:Y:S01]  /*1bf0*/  IMAD.WIDE R60, R59, 0x2, R112 ;  /* 0x000000023b3c7825 */ /* 0x000fe200078e0270 */
[----:B------:R-:W-:Y:S01]  /*1c00*/  ISETP.GE.U32.AND P4, PT, R3, 0x7fffffdb, PT ;  /* 0x7fffffdb0300780c */ /* 0x000fe20003f86070 */
[----:B------:R-:W3:Y:S01]  /*1c10*/  @P5 LDG.E.U16 R164, desc[UR22][R70.64] ;  /* 0x0000001646a45981 */ /* 0x000ee2000c1e1500 */
[----:B------:R-:W-:Y:S01]  /*1c20*/  PRMT R170, RZ, 0x7610, R170 ;  /* 0x00007610ffaa7816 */ /* 0x000fe200000000aa */
[----:B------:R-:W-:Y:S01]  /*1c30*/  IMAD.WIDE R58, R59, 0x2, R110 ;  /* 0x000000023b3a7825 */ /* 0x000fe200078e026e */
[----:B------:R-:W-:Y:S01]  /*1c40*/  PRMT R169, RZ, 0x7610, R169 ;  /* 0x00007610ffa97816 */ /* 0x000fe200000000a9 */
[----:B------:R-:W3:Y:S01]  /*1c50*/  @!P6 LDG.E.U16 R168, desc[UR22][R60.64] ;  /* 0x000000163ca8e981 */ /* 0x000ee2000c1e1500 */
[----:B------:R-:W-:Y:S01]  /*1c60*/  SHF.R.U32.HI R3, RZ, 0x4, R121 ;  /* 0x00000004ff037819 */ /* 0x000fe20000011679 */
[C---:B------:R-:W-:Y:S01]  /*1c70*/  IMAD.WIDE R64, R63.reuse, 0x2, R112 ;  /* 0x000000023f407825 */ /* 0x040fe200078e0270 */
[----:B------:R-:W-:Y:S01]  /*1c80*/  ISETP.GE.U32.AND P5, PT, R2, 0x7fffffd4, PT ;  /* 0x7fffffd40200780c */ /* 0x000fe20003fa6070 */
[----:B------:R-:W3:Y:S02]  /*1c90*/  @!P6 LDG.E.U16 R167, desc[UR22][R58.64] ;  /* 0x000000163aa7e981 */ /* 0x000ee4000c1e1500 */
[----:B------:R-:W-:Y:S01]  /*1ca0*/  IMAD.WIDE R62, R63, 0x2, R110 ;  /* 0x000000023f3e7825 */ /* 0x000fe200078e026e */
[----:B------:R-:W-:Y:S01]  /*1cb0*/  SHF.R.U32.HI R2, RZ, 0xc, R121 ;  /* 0x0000000cff027819 */ /* 0x000fe20000011679 */
[----:B------:R-:W3:Y:S01]  /*1cc0*/  @!P0 LDG.E.U16 R170, desc[UR22][R64.64] ;  /* 0x0000001640aa8981 */ /* 0x000ee2000c1e1500 */
[----:B------:R-:W-:Y:S01]  /*1cd0*/  LOP3.LUT P6, RZ, R3, 0x1, RZ, 0xc0, !PT ;  /* 0x0000000103ff7812 */ /* 0x000fe200078cc0ff */
[----:B------:R-:W-:-:S02]  /*1ce0*/  IMAD R51, R114, 0x1b, RZ ;  /* 0x0000001b72337824 */ /* 0x000fc400078e02ff */
[----:B------:R-:W3:Y:S01]  /*1cf0*/  @!P0 LDG.E.U16 R169, desc[UR22][R62.64] ;  /* 0x000000163ea98981 */ /* 0x000ee2000c1e1500 */
        /* <DEDUP_REMOVED lines=8> */
[----:B------:R-:W3:Y:S02]  /*1d80*/  @P6 LDG.E.U16 R173, desc[UR22][R52.64] ;  /* 0x0000001634ad6981 */ /* 0x000ee4000c1e1500 */
        /* <DEDUP_REMOVED lines=8> */
[----:B------:R-:W-:-:S02]  /*1e10*/  IMAD.SHL.U32 R47, R114, 0x4, RZ ;  /* 0x00000004722f7824 */ /* 0x000fc400078e00ff */
        /* <DEDUP_REMOVED lines=63> */
[----:B------:R-:W-:Y:S01]  /*2210*/  IMAD R11, R114, 0xe, RZ ;  /* 0x0000000e720b7824 */ /* 0x000fe200078e02ff */
[----:B------:R-:W-:Y:S01]  /*2220*/  SHF.R.U32.HI R3, RZ, 0x9, R121 ;  /* 0x00000009ff037819 */ /* 0x000fe20000011679 */
[----:B------:R-:W-:Y:S01]  /*2230*/  IMAD.WIDE R24, R23, 0x2, R112 ;  /* 0x0000000217187825 */ /* 0x000fe200078e0270 */
[----:B------:R-:W-:Y:S01]  /*2240*/  LOP3.LUT R183, R141, 0x1f, RZ, 0xc0, !PT ;  /* 0x0000001f8db77812 */ /* 0x000fe200078ec0ff */
[----:B------:R-:W3:Y:S02]  /*2250*/  @P0 LDG.E.U16 R197, desc[UR22][R18.64] ;  /* 0x0000001612c50981 */ /* 0x000ee4000c1e1500 */
[----:B------:R-:W-:Y:S01]  /*2260*/  IMAD.WIDE R22, R23, 0x2, R110 ;  /* 0x0000000217167825 */ /* 0x000fe200078e026e */
[----:B------:R-:W-:Y:S01]  /*2270*/  PRMT R198, RZ, 0x7610, R198 ;  /* 0x00007610ffc67816 */ /* 0x000fe200000000c6 */
[----:B------:R-:W3:Y:S01]  /*2280*/  @P4 LDG.E.U16 R195, desc[UR22][R24.64] ;  /* 0x0000001618c34981 */ /* 0x000ee2000c1e1500 */
[----:B------:R-:W-:Y:S01]  /*2290*/  PRMT R200, RZ, 0x7610, R200 ;  /* 0x00007610ffc87816 */ /* 0x000fe200000000c8 */
[----:B------:R-:W-:-:S02]  /*22a0*/  VIADD R2, R124, 0xfffffff0 ;  /* 0xfffffff07c027836 */ /* 0x000fc40000000000 */
[----:B------:R-:W-:Y:S02]  /*22b0*/  IMAD R15, R114, 0x6, RZ ;  /* 0x00000006720f7824 */ /* 0x000fe400078e02ff */
[----:B------:R-:W-:Y:S01]  /*22c0*/  IMAD.WIDE R12, R11, 0x2, R112 ;  /* 0x000000020b0c7825 */ /* 0x000fe200078e0270 */
[----:B------:R-:W-:Y:S01]  /*22d0*/  LOP3.LUT P0, RZ, R3, 0x1, RZ, 0xc0, !PT ;  /* 0x0000000103ff7812 */ /* 0x000fe2000780c0ff */
[----:B------:R-:W3:Y:S02]  /*22e0*/  @P4 LDG.E.U16 R201, desc[UR22][R22.64] ;  /* 0x0000001616c94981 */ /* 0x000ee4000c1e1500 */
[----:B------:R-:W-:Y:S01]  /*22f0*/  IMAD.WIDE R10, R11, 0x2, R110 ;  /* 0x000000020b0a7825 */ /* 0x000fe200078e026e */
[----:B------:R-:W-:Y:S01]  /*2300*/  PRMT R190, RZ, 0x7610, R190 ;  /* 0x00007610ffbe7816 */ /* 0x000fe200000000be */
[----:B------:R-:W3:Y:S01]  /*2310*/  @!P3 LDG.E.U16 R198, desc[UR22][R12.64] ;  /* 0x000000160cc6b981 */ /* 0x000ee2000c1e1500 */
[----:B------:R-:W-:Y:S01]  /*2320*/  PRMT R192, RZ, 0x7610, R192 ;  /* 0x00007610ffc07816 */ /* 0x000fe200000000c0 */
[C---:B------:R-:W-:Y:S01]  /*2330*/  IMAD.WIDE R16, R15.reuse, 0x2, R112 ;  /* 0x000000020f107825 */ /* 0x040fe200078e0270 */
[----:B------:R-:W-:Y:S01]  /*2340*/  SHF.R.U32.HI R3, RZ, 0x1, R121 ;  /* 0x00000001ff037819 */ /* 0x000fe20000011679 */
[----:B------:R-:W3:Y:S01]  /*2350*/  @!P3 LDG.E.U16 R200, desc[UR22][R10.64] ;  /* 0x000000160ac8b981 */ /* 0x000ee2000c1e1500 */
[----:B------:R-:W-:Y:S01]  /*2360*/  ISETP.GE.U32.AND P4, PT, R2, 0x7fffffd1, PT ;  /* 0x7fffffd10200780c */ /* 0x000fe20003f86070 */
[----:B------:R-:W-:Y:S01]  /*2370*/  IMAD.WIDE R14, R15, 0x2, R110 ;  /* 0x000000020f0e7825 */ /* 0x000fe200078e026e */
[----:B------:R-:W-:Y:S01]  /*2380*/  LOP3.LUT P3, RZ, R3, 0x1, RZ, 0xc0, !PT ;  /* 0x0000000103ff7812 */ /* 0x000fe2000786c0ff */
[----:B------:R-:W3:Y:S02]  /*2390*/  @!P6 LDG.E.U16 R190, desc[UR22][R16.64] ;  /* 0x0000001610bee981 */ /* 0x000ee4000c1e1500 */
[----:B------:R-:W-:-:S02]  /*23a0*/  IMAD R2, R183, R115, RZ ;  /* 0x00000073b7027224 */ /* 0x000fc400078e02ff */
[----:B------:R-:W3:Y:S01]  /*23b0*/  @!P6 LDG.E.U16 R192, desc[UR22][R14.64] ;  /* 0x000000160ec0e981 */ /* 0x000ee2000c1e1500 */
[----:B------:R-:W-:Y:S02]  /*23c0*/  IMAD R3, R114, 0x1e, RZ ;  /* 0x0000001e72037824 */ /* 0x000fe400078e02ff */
[----:B------:R-:W-:Y:S01]  /*23d0*/  LEA R127, P6, R2, UR14, 0x1 ;  /* 0x0000000e027f7c11 */ /* 0x000fe2000f8c08ff */
[----:B-1----:R-:W-:Y:S01]  /*23e0*/  IMAD R120, R116, UR4, RZ ;  /* 0x0000000474787c24 */ /* 0x002fe2000f8e02ff */
[----:B------:R-:W-:Y:S01]  /*23f0*/  PRMT R208, RZ, 0x7610, R208 ;  /* 0x00007610ffd07816 */ /* 0x000fe200000000d0 */
[----:B------:R-:W-:Y:S01]  /*2400*/  IMAD R7, R114, 0x16, RZ ;  /* 0x0000001672077824 */ /* 0x000fe200078e02ff */
[----:B------:R-:W-:Y:S01]  /*2410*/  LEA.HI.X.SX32 R128, R2, UR15, 0x1, P6 ;  /* 0x0000000f02807c11 */ /* 0x000fe2000b0f0eff */
[----:B0-----:R-:W-:Y:S01]  /*2420*/  IMAD.WIDE R4, R3, 0x2, R112 ;  /* 0x0000000203047825 */ /* 0x001fe200078e0270 */
[----:B------:R-:W-:-:S03]  /*2430*/  PRMT R210, RZ, 0x7610, R210 ;  /* 0x00007610ffd27816 */ /* 0x000fc600000000d2 */
[----:B------:R-:W-:Y:S01]  /*2440*/  IMAD.WIDE R2, R3, 0x2, R110 ;  /* 0x0000000203027825 */ /* 0x000fe200078e026e */
[----:B------:R-:W-:Y:S01]  /*2450*/  PRMT R204, RZ, 0x7610, R204 ;  /* 0x00007610ffcc7816 */ /* 0x000fe200000000cc */
[----:B------:R-:W3:Y:S02]  /*2460*/  @P3 LDG.E.U16 R208, desc[UR22][R4.64] ;  /* 0x0000001604d03981 */ /* 0x000ee4000c1e1500 */
[----:B------:R-:W-:Y:S01]  /*2470*/  IMAD R118, R118, UR4, RZ ;  /* 0x0000000476767c24 */ /* 0x000fe2000f8e02ff */
[----:B------:R-:W-:Y:S01]  /*2480*/  PRMT R206, RZ, 0x7610, R206 ;  /* 0x00007610ffce7816 */ /* 0x000fe200000000ce */
[----:B------:R-:W-:Y:S01]  /*2490*/  IMAD.WIDE R8, R7, 0x2, R112 ;  /* 0x0000000207087825 */ /* 0x000fe200078e0270 */
[----:B------:R-:W-:Y:S01]  /*24a0*/  LEA R116, P6, R120, R127, 0x1 ;  /* 0x0000007f78747211 */ /* 0x000fe200078c08ff */
[----:B------:R-:W3:Y:S02]  /*24b0*/  @P3 LDG.E.U16 R210, desc[UR22][R2.64] ;  /* 0x0000001602d23981 */ /* 0x000ee4000c1e1500 */
[----:B------:R-:W-:-:S02]  /*24c0*/  IMAD R119, R119, UR4, RZ ;  /* 0x0000000477777c24 */ /* 0x000fc4000f8e02ff */
[----:B------:R-:W-:Y:S01]  /*24d0*/  IMAD.WIDE R6, R7, 0x2, R110 ;  /* 0x0000000207067825 */ /* 0x000fe200078e026e */
[-C--:B------:R-:W-:Y:S01]  /*24e0*/  LEA R122, P3, R118, R127.reuse, 0x1 ;  /* 0x0000007f767a7211 */ /* 0x080fe200078608ff */
[----:B------:R-:W3:Y:S02]  /*24f0*/  @P0 LDG.E.U16 R204, desc[UR22][R8.64] ;  /* 0x0000001608cc0981 */ /* 0x000ee4000c1e1500 */
[----:B------:R-:W-:Y:S02]  /*2500*/  VIADD R184, R124, 0x1f ;  /* 0x0000001f7cb87836 */ /* 0x000fe40000000000 */
[----:B------:R-:W-:Y:S01]  /*2510*/  IMAD R125, R117, UR4, RZ ;  /* 0x00000004757d7c24 */ /* 0x000fe2000f8e02ff */
[----:B------:R-:W-:Y:S01]  /*2520*/  LEA.HI.X.SX32 R117, R120, R128, 0x1, P6 ;  /* 0x0000008078757211 */ /* 0x000fe200030f0eff */
[----:B------:R-:W3:Y:S01]  /*2530*/  @P0 LDG.E.U16 R206, desc[UR22][R6.64] ;  /* 0x0000001606ce0981 */ /* 0x000ee2000c1e1500 */
[----:B------:R-:W-:Y:S02]  /*2540*/  LEA R120, P6, R119, R127, 0x1 ;  /* 0x0000007f77787211 */ /* 0x000fe400078c08ff */
[----:B------:R-:W-:-:S02]  /*2550*/  SHF.R.U32.HI R126, RZ, 0x8, R121 ;  /* 0x00000008ff7e7819 */ /* 0x000fc40000011679 */
[----:B------:R-:W-:Y:S02]  /*2560*/  ISETP.GT.AND P0, PT, R184, 0x1f, PT ;  /* 0x0000001fb800780c */ /* 0x000fe40003f04270 */
[-C--:B------:R-:W-:Y:S02]  /*2570*/  LEA.HI.X.SX32 R123, R118, R128.reuse, 0x1, P3 ;  /* 0x00000080767b7211 */ /* 0x080fe400018f0eff */
[----:B------:R-:W-:Y:S02]  /*2580*/  LEA R118, P3, R125, R127, 0x1 ;  /* 0x0000007f7d767211 */ /* 0x000fe400078608ff */
[----:B------:R-:W-:Y:S02]  /*2590*/  LEA.HI.X.SX32 R121, R119, R128, 0x1, P6 ;  /* 0x0000008077797211 */ /* 0x000fe400030f0eff */
[----:B------:R-:W-:Y:S02]  /*25a0*/  LOP3.LUT P6, RZ, R126, 0x1, RZ, 0xc0, !PT ;  /* 0x000000017eff7812 */ /* 0x000fe400078cc0ff */
[----:B------:R-:W-:Y:S01]  /*25b0*/  ISETP.LT.AND P0, PT, R183, R124, P0 ;  /* 0x0000007cb700720c */ /* 0x000fe20000701270 */
[C---:B------:R-:W-:Y:S01]  /*25c0*/  IMAD R131, R114.reuse, 0x7, RZ ;  /* 0x0000000772837824 */ /* 0x040fe200078e02ff */
[----:B------:R-:W-:Y:S01]  /*25d0*/  LEA.HI.X.SX32 R119, R125, R128, 0x1, P3 ;  /* 0x000000807d777211 */ /* 0x000fe200018f0eff */
[----:B------:R-:W-:-:S02]  /*25e0*/  IMAD R129, R114, 0xf, RZ ;  /* 0x0000000f72817824 */ /* 0x000fc400078e02ff */
[C---:B------:R-:W-:Y:S02]  /*25f0*/  IMAD R127, R114.reuse, 0x17, RZ ;  /* 0x00000017727f7824 */ /* 0x040fe400078e02ff */
[----:B------:R-:W-:Y:S01]  /*2600*/  IMAD R125, R114, 0x1f, RZ ;  /* 0x0000001f727d7824 */ /* 0x000fe200078e02ff */
[----:B------:R-:W-:Y:S01]  /*2610*/  PRMT R194, RZ, 0x7610, R194 ;  /* 0x00007610ffc27816 */ /* 0x000fe200000000c2 */
[----:B------:R-:W-:Y:S01]  /*2620*/  IMAD.WIDE R138, R131, 0x2, R112 ;  /* 0x00000002838a7825 */ /* 0x000fe200078e0270 */
[----:B------:R-:W-:Y:S02]  /*2630*/  PRMT R196, RZ, 0x7610, R196 ;  /* 0x00007610ffc47816 */ /* 0x000fe400000000c4 */
[----:B------:R-:W-:Y:S01]  /*2640*/  PRMT R202, RZ, 0x7610, R202 ;  /* 0x00007610ffca7816 */ /* 0x000fe200000000ca */
[----:B------:R-:W-:Y:S01]  /*2650*/  IMAD.WIDE R136, R129, 0x2, R112 ;  /* 0x0000000281887825 */ /* 0x000fe200078e0270 */
[----:B------:R-:W-:Y:S01]  /*2660*/  PRMT R203, RZ, 0x7610, R203 ;  /* 0x00007610ffcb7816 */ /* 0x000fe200000000cb */
[----:B------:R-:W3:Y:S01]  /*2670*/  @!P5 LDG.E.U16 R194, desc[UR22][R138.64] ;  /* 0x000000168ac2d981 */ /* 0x000ee2000c1e1500 */
[----:B------:R-:W-:Y:S01]  /*2680*/  PRMT R205, RZ, 0x7610, R205 ;  /* 0x00007610ffcd7816 */ /* 0x000fe200000000cd */
[----:B------:R-:W-:Y:S01]  /*2690*/  IMAD.WIDE R134, R127, 0x2, R112 ;  /* 0x000000027f867825 */ /* 0x000fe200078e0270 */
[----:B------:R-:W-:Y:S01]  /*26a0*/  PRMT R207, RZ, 0x7610, R207 ;  /* 0x00007610ffcf7816 */ /* 0x000fe200000000cf */
[----:B------:R-:W3:Y:S01]  /*26b0*/  @!P4 LDG.E.U16 R202, desc[UR22][R136.64] ;  /* 0x0000001688cac981 */ /* 0x000ee2000c1e1500 */
[----:B------:R-:W-:Y:S01]  /*26c0*/  PRMT R209, RZ, 0x7610, R209 ;  /* 0x00007610ffd17816 */ /* 0x000fe200000000d1 */
[----:B------:R-:W-:Y:S01]  /*26d0*/  IMAD.WIDE R132, R125, 0x2, R112 ;  /* 0x000000027d847825 */ /* 0x000fe200078e0270 */
[----:B------:R-:W-:Y:S01]  /*26e0*/  PRMT R211, RZ, 0x7610, R211 ;  /* 0x00007610ffd37816 */ /* 0x000fe200000000d3 */
[----:B------:R-:W3:Y:S01]  /*26f0*/  @P6 LDG.E.U16 R205, desc[UR22][R134.64] ;  /* 0x0000001686cd6981 */ /* 0x000ee2000c1e1500 */
[----:B------:R-:W-:Y:S01]  /*2700*/  PRMT R214, RZ, 0x7610, R214 ;  /* 0x00007610ffd67816 */ /* 0x000fe200000000d6 */
[----:B------:R-:W-:Y:S01]  /*2710*/  IMAD.WIDE R130, R131, 0x2, R110 ;  /* 0x0000000283827825 */ /* 0x000fe200078e026e */
[----:B------:R-:W-:Y:S01]  /*2720*/  PRMT R216, RZ, 0x7610, R216 ;  /* 0x00007610ffd87816 */ /* 0x000fe200000000d8 */
[----:B------:R-:W3:Y:S01]  /*2730*/  @!P1 LDG.E.U16 R209, desc[UR22][R132.64] ;  /* 0x0000001684d19981 */ /* 0x000ee2000c1e1500 */
[----:B------:R-:W-:Y:S01]  /*2740*/  PRMT R213, RZ, 0x7610, R213 ;  /* 0x00007610ffd57816 */ /* 0x000fe200000000d5 */
[----:B------:R-:W-:Y:S01]  /*2750*/  IMAD.WIDE R128, R129, 0x2, R110 ;  /* 0x0000000281807825 */ /* 0x000fe200078e026e */
[----:B------:R-:W-:Y:S01]  /*2760*/  PRMT R215, RZ, 0x7610, R215 ;  /* 0x00007610ffd77816 */ /* 0x000fe200000000d7 */
[----:B------:R-:W3:Y:S02]  /*2770*/  @!P5 LDG.E.U16 R196, desc[UR22][R130.64] ;  /* 0x0000001682c4d981 */ /* 0x000ee4000c1e1500 */
[----:B------:R-:W-:-:S02]  /*2780*/  IMAD.WIDE R126, R127, 0x2, R110 ;  /* 0x000000027f7e7825 */ /* 0x000fc400078e026e */
[----:B------:R-:W3:Y:S02]  /*2790*/  @!P4 LDG.E.U16 R203, desc[UR22][R128.64] ;  /* 0x0000001680cbc981 */ /* 0x000ee4000c1e1500 */
[----:B------:R-:W-:Y:S02]  /*27a0*/  IMAD.WIDE R124, R125, 0x2, R110 ;  /* 0x000000027d7c7825 */ /* 0x000fe400078e026e */
[----:B------:R-:W3:Y:S04]  /*27b0*/  @P6 LDG.E.U16 R207, desc[UR22][R126.64] ;  /* 0x000000167ecf6981 */ /* 0x000ee8000c1e1500 */
[----:B------:R-:W3:Y:S04]  /*27c0*/  @!P1 LDG.E.U16 R211, desc[UR22][R124.64] ;  /* 0x000000167cd39981 */ /* 0x000ee8000c1e1500 */
[----:B------:R-:W3:Y:S04]  /*27d0*/  @P0 LDG.E.U16 R214, desc[UR22][R116.64] ;  /* 0x0000001674d60981 */ /* 0x000ee8000c1e1500 */
[----:B------:R-:W3:Y:S04]  /*27e0*/  @P0 LDG.E.U16 R216, desc[UR22][R120.64] ;  /* 0x0000001678d80981 */ /* 0x000ee8000c1e1500 */
[----:B------:R-:W3:Y:S04]  /*27f0*/  @P0 LDG.E.U16 R213, desc[UR22][R122.64] ;  /* 0x000000167ad50981 */ /* 0x000ee8000c1e1500 */
[----:B------:R-:W3:Y:S01]  /*2800*/  @P0 LDG.E.U16 R215, desc[UR22][R118.64] ;  /* 0x0000001676d70981 */ /* 0x000ee2000c1e1500 */
[----:B------:R-:W-:Y:S01]  /*2810*/  IMAD.SHL.U32 R185, R141, 0x2, RZ ;  /* 0x000000028db97824 */ /* 0x000fe200078e00ff */
[----:B------:R-:W-:-:S04]  /*2820*/  @!UP1 UIADD3 UR4, UPT, UPT, -UR6, 0x100000, URZ ;  /* 0x0010000006049890 */ /* 0x000fc8000fffe1ff */
[----:B------:R-:W-:Y:S02]  /*2830*/  @!UP1 USHF.L.U32 UR5, UR4, 0xb, URZ ;  /* 0x0000000b04059899 */ /* 0x000fe400080006ff */
[----:B------:R-:W-:Y:S01]  /*2840*/  @!UP1 USHF.L.U32 UR4, UR4, 0x1, URZ ;  /* 0x0000000104049899 */ /* 0x000fe200080006ff */
[----:B------:R-:W-:Y:S02]  /*2850*/  LOP3.LUT R212, R141, 0x40, RZ, 0xc0, !PT ;  /* 0x000000408dd47812 */ /* 0x000fe400078ec0ff */
[----:B------:R-:W-:Y:S02]  /*2860*/  LOP3.LUT R185, R185, 0x7e, RZ, 0xc0, !PT ;  /* 0x0000007eb9b97812 */ /* 0x000fe400078ec0ff */
[----:B------:R-:W-:Y:S01]  /*2870*/  SHF.R.S32.HI R186, RZ, 0x6, R141 ;  /* 0x00000006ffba7819 */ /* 0x000fe2000001148d */
[----:B------:R-:W-:Y:S02]  /*2880*/  VOTEU.ALL UP1, P2 ;  /* 0x0000000000ff7886 */ /* 0x000fe40001020000 */
[----:B------:R-:W-:Y:S01]  /*2890*/  IMAD R141, R212, 0x40, R185 ;  /* 0x00000040d48d7824 */ /* 0x000fe200078e02b9 */
[----:B------:R-:W-:-:S03]  /*28a0*/  SGXT R186, R186, 0x1 ;  /* 0x00000001baba781a */ /* 0x000fc60000000200 */
[----:B------:R0:W1:Y:S01]  /*28b0*/  @!UP1 SYNCS.EXCH.64 URZ, [UR9+0x8808], UR4 ;  /* 0x0088080409ff95b2 */ /* 0x0000620008000100 */
[----:B------:R-:W-:Y:S01]  /*28c0*/  LOP3.LUT R185, R185, 0x90, R186, 0x78, !PT ;  /* 0x00000090b9b97812 */ /* 0x000fe200078e78ba */
[----:B----4-:R4:W-:Y:S01]  /*28d0*/  STS.U16 [R141+UR9], R143 ;  /* 0x0000008f8d007988 */ /* 0x0109e20008000409 */
[----:B------:R-:W-:-:S03]  /*28e0*/  LOP3.LUT R186, R141, 0x10, RZ, 0x3c, !PT ;  /* 0x000000108dba7812 */ /* 0x000fc600078e3cff */
[----:B--2---:R2:W-:Y:S04]  /*28f0*/  STS.U16 [R141+UR9+0x400], R144 ;  /* 0x000400908d007988 */ /* 0x0045e80008000409 */
[----:B-----5:R5:W-:Y:S01]  /*2900*/  STS.U16 [R141+UR9+0x2000], R145 ;  /* 0x002000918d007988 */ /* 0x020be20008000409 */
[----:B----4-:R-:W-:-:S03]  /*2910*/  LOP3.LUT R143, R141, 0x20, RZ, 0x3c, !PT ;  /* 0x000000208d8f7812 */ /* 0x010fc600078e3cff */
[----:B---3--:R3:W-:Y:S01]  /*2920*/  STS.U16 [R141+UR9+0x2400], R146 ;  /* 0x002400928d007988 */ /* 0x0087e20008000409 */
[----:B--2---:R-:W-:-:S03]  /*2930*/  LOP3.LUT R144, R141, 0x30, RZ, 0x3c, !PT ;  /* 0x000000308d907812 */ /* 0x004fc600078e3cff */
[----:B------:R2:W-:Y:S01]  /*2940*/  STS.U16 [R141+UR9+0x800], R148 ;  /* 0x000800948d007988 */ /* 0x0005e20008000409 */
[----:B-----5:R-:W-:-:S03]  /*2950*/  LOP3.LUT R145, R141, 0x40, RZ, 0x3c, !PT ;  /* 0x000000408d917812 */ /* 0x020fc600078e3cff */
[----:B------:R4:W-:Y:S01]  /*2960*/  STS.U16 [R141+UR9+0x2800], R147 ;  /* 0x002800938d007988 */ /* 0x0009e20008000409 */
[----:B---3--:R-:W-:-:S03]  /*2970*/  LOP3.LUT R146, R141, 0x50, RZ, 0x3c, !PT ;  /* 0x000000508d927812 */ /* 0x008fc600078e3cff */
[----:B------:R3:W-:Y:S01]  /*2980*/  STS.U16 [R141+UR9+0xc00], R150 ;  /* 0x000c00968d007988 */ /* 0x0007e20008000409 */
[----:B--2---:R-:W-:-:S03]  /*2990*/  LOP3.LUT R148, R141, 0x70, RZ, 0x3c, !PT ;  /* 0x000000708d947812 */ /* 0x004fc600078e3cff */
[----:B------:R2:W-:Y:S01]  /*29a0*/  STS.U16 [R141+UR9+0x2c00], R149 ;  /* 0x002c00958d007988 */ /* 0x0005e20008000409 */
[----:B----4-:R-:W-:-:S03]  /*29b0*/  LOP3.LUT R147, R141, 0x60, RZ, 0x3c, !PT ;  /* 0x000000608d937812 */ /* 0x010fc600078e3cff */
[----:B------:R4:W-:Y:S04]  /*29c0*/  STS.U16 [R186+UR9+0x480], R154 ;  /* 0x0004809aba007988 */ /* 0x0009e80008000409 */
[----:B------:R4:W-:Y:S01]  /*29d0*/  STS.U16 [R186+UR9+0x2480], R153 ;  /* 0x00248099ba007988 */ /* 0x0009e20008000409 */
[----:B---3--:R-:W-:-:S03]  /*29e0*/  LOP3.LUT R150, R185, 0x20, RZ, 0x3c, !PT ;  /* 0x00000020b9967812 */ /* 0x008fc600078e3cff */
[----:B------:R4:W-:Y:S04]  /*29f0*/  STS.U16 [R186+UR9+0x880], R152 ;  /* 0x00088098ba007988 */ /* 0x0009e80008000409 */
        /* <DEDUP_REMOVED lines=44> */
[----:B------:R4:W-:Y:S01]  /*2cc0*/  STS.U16 [R147+UR9+0x2f00], R210 ;  /* 0x002f00d293007988 */ /* 0x0009e20008000409 */
[----:B--2---:R-:W-:Y:S01]  /*2cd0*/  SHF.R.S32.HI R149, RZ, 0x1f, R184 ;  /* 0x0000001fff957819 */ /* 0x004fe200000114b8 */
[----:B0-----:R-:W-:Y:S01]  /*2ce0*/  UIADD3 UR4, UPT, UPT, UR9, 0x4000, URZ ;  /* 0x0000400009047890 */ /* 0x001fe2000fffe0ff */
[----:B------:R-:W-:-:S02]  /*2cf0*/  ISETP.NE.U32.AND P0, PT, RZ, UR7, PT ;  /* 0x00000007ff007c0c */ /* 0x000fc4000bf05070 */
[----:B------:R-:W-:Y:S01]  /*2d00*/  LEA.HI R149, R149, R184, RZ, 0x5 ;  /* 0x000000b895957211 */ /* 0x000fe200078f28ff */
        /* <DEDUP_REMOVED lines=12> */
[----:B-1----:R0:W-:Y:S06]  /*2dd0*/  MEMBAR.ALL.CTA ;  /* 0x0000000000007992 */ /* 0x0021ec0000008000 */
[----:B0-----:R-:W0:Y:S01]  /*2de0*/  FENCE.VIEW.ASYNC.S ;  /* 0x00000000000073c6 */ /* 0x001e220000000000 */
[----:B------:R-:W-:Y:S01]  /*2df0*/  USHF.R.U32.HI UR4, URZ, 0x4, UR4 ;  /* 0x00000004ff047899 */ /* 0x000fe20008011604 */
[----:B0-----:R-:W-:Y:S01]  /*2e00*/  BAR.SYNC.DEFER_BLOCKING 0x0 ;  /* 0x0000000000007b1d */ /* 0x001fe20000010000 */
[----:B------:R-:W-:-:S02]  /*2e10*/  ISETP.LT.OR P1, PT, R184, 0x20, P0 ;  /* 0x00000020b800780c */ /* 0x000fc40000721670 */
[----:B------:R-:W-:Y:S01]  /*2e20*/  SHF.R.S32.HI R149, RZ, 0x5, R149 ;  /* 0x00000005ff957819 */ /* 0x000fe20000011495 */
[----:B------:R-:W-:-:S03]  /*2e30*/  USGXT.U32 UR16, UR4, 0xe ;  /* 0x0000000e0410789a */ /* 0x000fc60008000000 */
[----:B------:R-:W-:Y:S01]  /*2e40*/  VIMNMX R149, PT, PT, R149, 0x1, !PT ;  /* 0x0000000195957848 */ /* 0x000fe20007fe0100 */
[----:B------:R-:W-:Y:S01]  /*2e50*/  UIADD3 UR18, UP1, UPT, UR16, 0x1000080, URZ ;  /* 0x0100008010127890 */ /* 0x000fe2000ff3e0ff */
[----:B------:R-:W-:-:S03]  /*2e60*/  UMOV UR4, URZ ;  /* 0x000000ff00047c82 */ /* 0x000fc60008000000 */
[----:B------:R-:W-:Y:S01]  /*2e70*/  VIADD R149, R149, 0xffffffff ;  /* 0xffffffff95957836 */ /* 0x000fe20000000000 */
[----:B------:R-:W-:-:S04]  /*2e80*/  UIADD3.X UR19, UPT, UPT, UR4, 0x40004040, URZ, UP1, !UPT ;  /* 0x4000404004137890 */ /* 0x000fc80008ffe4ff */
[----:B------:R-:W-:Y:S01]  /*2e90*/  ISETP.NE.U32.AND P3, PT, R149, RZ, PT ;  /* 0x000000ff9500720c */ /* 0x000fe20003f65070 */
[----:B----4-:R-:W-:-:S12]  /*2ea0*/  @P1 BRA `(.L_x_6) ;  /* 0x0000000000901947 */ /* 0x010fd80003800000 */
[----:B------:R-:W-:Y:S02]  /*2eb0*/  USHF.R.U32.HI UR14, URZ, 0x4, UR9 ;  /* 0x00000004ff0e7899 */ /* 0x000fe40008011609 */
[----:B------:R-:W-:Y:S02]  /*2ec0*/  UIADD3 UR5, UPT, UPT, UR9, 0x8000, URZ ;  /* 0x0000800009057890 */ /* 0x000fe4000fffe0ff */
[----:B------:R-:W-:Y:S02]  /*2ed0*/  USGXT.U32 UR14, UR14, 0xe ;  /* 0x0000000e0e0e789a */ /* 0x000fe40008000000 */
[----:B------:R-:W-:Y:S02]  /*2ee0*/  USHF.R.U32.HI UR5, URZ, 0x4, UR5 ;  /* 0x00000004ff057899 */ /* 0x000fe40008011605 */
[----:B------:R-:W-:Y:S01]  /*2ef0*/  UIADD3 UR26, UP1, UPT, UR14, 0x1000080, URZ ;  /* 0x010000800e1a7890 */ /* 0x000fe2000ff3e0ff */
[----:B------:R-:W-:Y:S01]  /*2f00*/  UMOV UR4, URZ ;  /* 0x000000ff00047c82 */ /* 0x000fe20008000000 */
[----:B------:R-:W-:-:S02]  /*2f10*/  USGXT.U32 UR6, UR5, 0xe ;  /* 0x0000000e0506789a */ /* 0x000fc40008000000 */
[----:B------:R-:W-:Y:S01]  /*2f20*/  UIADD3.X UR27, UPT, UPT, UR4, 0x40004040, URZ, UP1, !UPT ;  /* 0x40004040041b7890 */ /* 0x000fe20008ffe4ff */
[----:B------:R-:W-:Y:S01]  /*2f30*/  UMOV UR12, 0xfffffffe ;  /* 0xfffffffe000c7882 */ /* 0x000fe20000000000 */
[----:B------:R-:W-:Y:S01]  /*2f40*/  UMOV UR13, 0x7fffbfdf ;  /* 0x7fffbfdf000d7882 */ /* 0x000fe20000000000 */
[----:B------:R-:W-:Y:S01]  /*2f50*/  UMOV UR7, URZ ;  /* 0x000000ff00077c82 */ /* 0x000fe20008000000 */
[----:B------:R-:W-:Y:S02]  /*2f60*/  ULOP3.LUT UR14, UR14, 0x1000000, URZ, 0xfc, !UPT ;  /* 0x010000000e0e7892 */ /* 0x000fe4000f8efcff */
[----:B------:R-:W-:Y:S02]  /*2f70*/  UIADD3.64 UR12, UPT, UPT, UR6, -UR12, URZ ;  /* 0x8000000c060c7297 */ /* 0x000fe4000fffe0ff */
[----:B------:R-:W-:Y:S02]  /*2f80*/  UIADD3 UR17, UPT, UPT, UR8, 0x10, URZ ;  /* 0x0000001008117890 */ /* 0x000fe4000fffe0ff */
[----:B------:R-:W-:-:S02]  /*2f90*/  UIADD3.64 UR20, UPT, UPT, UR26, 0x180, URZ ;  /* 0x000001801a147897 */ /* 0x000fc4000fffe0ff */
[----:B------:R-:W-:Y:S02]  /*2fa0*/  UIADD3 UR34, UPT, UPT, UR8, 0x10, URZ ;  /* 0x0000001008227890 */ /* 0x000fe4000fffe0ff */
[----:B------:R-:W-:Y:S01]  /*2fb0*/  UIADD3.64 UR24, UPT, UPT, UR26, 0x200, URZ ;  /* 0x000002001a187897 */ /* 0x000fe2000fffe0ff */
[----:B------:R-:W-:Y:S01]  /*2fc0*/  UMOV UR28, 0x0 ;  /* 0x00000000001c7882 */ /* 0x000fe20000000000 */
[----:B------:R-:W-:Y:S01]  /*2fd0*/  UMOV UR29, 0x8048010 ;  /* 0x08048010001d7882 */ /* 0x000fe20000000000 */
[----:B------:R-:W-:Y:S01]  /*2fe0*/  UMOV UR7, 0x80004020 ;  /* 0x8000402000077882 */ /* 0x000fe20000000000 */
[----:B------:R-:W-:Y:S01]  /*2ff0*/  UMOV UR15, 0x40004040 ;  /* 0x40004040000f7882 */ /* 0x000fe20000000000 */
[----:B------:R-:W-:Y:S01]  /*3000*/  UMOV UR30, 0x0 ;  /* 0x00000000001e7882 */ /* 0x000fe20000000000 */
[----:B------:R-:W-:Y:S01]  /*3010*/  UMOV UR31, 0x8048010 ;  /* 0x08048010001f7882 */ /* 0x000fe20000000000 */
[----:B------:R-:W-:Y:S01]  /*3020*/  UMOV UR32, 0x0 ;  /* 0x0000000000207882 */ /* 0x000fe20000000000 */
[----:B------:R-:W-:Y:S01]  /*3030*/  UMOV UR33, 0x8048010 ;  /* 0x0804801000217882 */ /* 0x000fe20000000000 */
[----:B------:R-:W-:Y:S01]  /*3040*/  UMOV UR4, UR11 ;  /* 0x0000000b00047c82 */ /* 0x000fe20008000000 */
[----:B------:R-:W-:Y:S01]  /*3050*/  UMOV UR5, URZ ;  /* 0x000000ff00057c82 */ /* 0x000fe20008000000 */
[----:B------:R0:W-:Y:S01]  /*3060*/  UTCHMMA gdesc[UR14], gdesc[UR6], tmem[UR8], tmem[UR28], idesc[UR29], !UPT ;  /* 0x00ff1c060e0075ea */ /* 0x0001e2000f800008 */
[----:B------:R-:W-:Y:S01]  /*3070*/  UMOV UR36, 0x0 ;  /* 0x0000000000247882 */ /* 0x000fe20000000000 */
[----:B------:R-:W-:Y:S01]  /*3080*/  UMOV UR37, 0x8048010 ;  /* 0x0804801000257882 */ /* 0x000fe20000000000 */
[----:B------:R0:W-:Y:S01]  /*3090*/  UTCHMMA gdesc[UR26], gdesc[UR12], tmem[UR8], tmem[UR30], idesc[UR31], UPT ;  /* 0x00ff1e0c1a0075ea */ /* 0x0001e2000b800008 */
[----:B------:R-:W-:Y:S01]  /*30a0*/  UMOV UR4, UR4 ;  /* 0x0000000400047c82 */ /* 0x000fe20008000000 */
[----:B------:R0:W-:Y:S01]  /*30b0*/  UTCHMMA gdesc[UR20], gdesc[UR6], tmem[UR17], tmem[UR32], idesc[UR33], !UPT ;  /* 0x00ff2006140075ea */ /* 0x0001e2000f800011 */
[----:B------:R0:W-:Y:S01]  /*30c0*/  UTCHMMA gdesc[UR24], gdesc[UR12], tmem[UR34], tmem[UR36], idesc[UR37], UPT ;  /* 0x00ff240c180075ea */ /* 0x0001e2000b800022 */
[----:B------:R0:W-:Y:S01]  /*30d0*/  UTCBAR [UR4], URZ ;  /* 0x000000ff040073e9 */ /* 0x0001e200080000ff */
[----:B------:R-:W-:Y:S01]  /*30e0*/  NOP ;  /* 0x0000000000007918 */ /* 0x000fe20000000000 */
.L_x_6:
[----:B0-----:R-:W-:Y:S01]  /*30f0*/  UMOV UR4, URZ ;  /* 0x000000ff00047c82 */ /* 0x001fe20008000000 */
[----:B------:R-:W-:Y:S02]  /*3100*/  IMAD.SHL.U32 R221, R114, 0x20, RZ ;  /* 0x0000002072dd7824 */ /* 0x000fe400078e00ff */
[----:B------:R-:W-:Y:S01]  /*3110*/  IMAD.SHL.U32 R223, R115, 0x20, RZ ;  /* 0x0000002073df7824 */ /* 0x000fe200078e00ff */
[----:B------:R-:W-:Y:S06]  /*3120*/  @!P3 BRA `(.L_x_7) ;  /* 0x0000001400a4b947 */ /* 0x000fec0003800000 */
[----:B------:R-:W-:Y:S01]  /*3130*/  UIADD3 UR5, UPT, UPT, UR9, 0x8400, URZ ;  /* 0x0000840009057890 */ /* 0x000fe2000fffe0ff */
[----:B------:R-:W-:Y:S01]  /*3140*/  UMOV UR14, 0xfffffffe ;  /* 0xfffffffe000e7882 */ /* 0x000fe20000000000 */
[----:B------:R-:W-:Y:S02]  /*3150*/  UMOV UR15, 0x7fffbfdf ;  /* 0x7fffbfdf000f7882 */ /* 0x000fe40000000000 */
[----:B------:R-:W-:Y:S01]  /*3160*/  USHF.R.U32.HI UR5, URZ, 0x4, UR5 ;  /* 0x00000004ff057899 */ /* 0x000fe20008011605 */
[----:B------:R-:W-:Y:S01]  /*3170*/  UMOV UR7, URZ ;  /* 0x000000ff00077c82 */ /* 0x000fe20008000000 */
[----:B------:R-:W-:Y:S02]  /*3180*/  ULOP3.LUT UR16, UR16, 0x1000000, URZ, 0xfc, !UPT ;  /* 0x0100000010107892 */ /* 0x000fe4000f8efcff */
[----:B------:R-:W-:Y:S02]  /*3190*/  USGXT.U32 UR6, UR5, 0xe ;  /* 0x0000000e0506789a */ /* 0x000fe40008000000 */
[----:B------:R-:W-:-:S02]  /*31a0*/  UIADD3.64 UR26, UPT, UPT, UR18, 0x180, URZ ;  /* 0x00000180121a7897 */ /* 0x000fc4000fffe0ff */
[----:B------:R-:W-:Y:S02]  /*31b0*/  UIADD3.64 UR28, UPT, UPT, UR18, 0x200, URZ ;  /* 0x00000200121c7897 */ /* 0x000fe4000fffe0ff */
[----:B------:R-:W-:Y:S01]  /*31c0*/  UIADD3.64 UR14, UPT, UPT, UR6, -UR14, URZ ;  /* 0x8000000e060e7297 */ /* 0x000fe2000fffe0ff */
[----:B------:R-:W-:Y:S01]  /*31d0*/  UMOV UR24, 0x1 ;  /* 0x0000000100187882 */ /* 0x000fe20000000000 */
[----:B------:R-:W-:Y:S01]  /*31e0*/  UMOV UR5, URZ ;  /* 0x000000ff00057c82 */ /* 0x000fe20008000000 */
[----:B------:R-:W-:Y:S01]  /*31f0*/  UMOV UR12, UR6 ;  /* 0x00000006000c7c82 */ /* 0x000fe20008000000 */
[----:B------:R-:W-:-:S08]  /*3200*/  UMOV UR13, 0x80004020 ;  /* 0x80004020000d7882 */ /* 0x000fd00000000000 */
.L_x_10:
[----:B------:R-:W-:Y:S01]  /*3210*/  USHF.L.U32 UR4, UR4, 0x1f, URZ ;  /* 0x0000001f04047899 */ /* 0x000fe200080006ff */
[----:B------:R-:W-:-:S04]  /*3220*/  IMAD.WIDE R120, R223, 0x2, R120 ;  /* 0x00000002df787825 */ /* 0x000fc800078e0278 */
[----:B------:R-:W-:-:S04]  /*3230*/  IMAD.WIDE R122, R223, 0x2, R122 ;  /* 0x00000002df7a7825 */ /* 0x000fc800078e027a */
[----:B0-----:R-:W-:-:S04]  /*3240*/  IMAD.U32 R114, RZ, RZ, UR4 ;  /* 0x00000004ff727e24 */ /* 0x001fc8000f8e00ff */
[----:B------:R-:W0:Y:S02]  /*3250*/  SYNCS.PHASECHK.TRANS64.TRYWAIT P1, [UR11], R114 ;  /* 0x00000072ff0075a7 */ /* 0x000e24000802110b */
[----:B0-----:R-:W-:Y:S05]  /*3260*/  @!P1 BRA `(.L_x_8) ;  /* 0x0000002400209947 */ /* 0x001fea0003800000 */
.L_x_16:
[C---:B------:R-:W-:Y:S01]  /*3270*/  ISETP.GT.AND P4, PT, R142.reuse, RZ, PT ;  /* 0x000000ff8e00720c */ /* 0x040fe20003f84270 */
[C---:B------:R-:W-:Y:S01]  /*3280*/  IMAD.WIDE R82, R221.reuse, 0x2, R82 ;  /* 0x00000002dd527825 */ /* 0x040fe200078e0252 */
[----:B------:R-:W-:Y:S02]  /*3290*/  ISETP.GT.AND P3, PT, R142, 0x1, PT ;  /* 0x000000018e00780c */ /* 0x000fe40003f64270 */
[----:B------:R-:W-:Y:S01]  /*32a0*/  PRMT R114, RZ, 0x7610, R114 ;  /* 0x00007610ff727816 */ /* 0x000fe20000000072 */
[C---:B------:R-:W-:Y:S01]  /*32b0*/  IMAD.WIDE R84, R221.reuse, 0x2, R84 ;  /* 0x00000002dd547825 */ /* 0x040fe200078e0254 */
[----:B------:R-:W-:Y:S02]  /*32c0*/  PRMT R152, RZ, 0x7610, R152 ;  /* 0x00007610ff987816 */ /* 0x000fe40000000098 */
[----:B------:R-:W-:Y:S01]  /*32d0*/  PRMT R115, RZ, 0x7610, R115 ;  /* 0x00007610ff737816 */ /* 0x000fe20000000073 */
[----:B------:R-:W-:Y:S01]  /*32e0*/  IMAD.WIDE R110, R221, 0x2, R110 ;  /* 0x00000002dd6e7825 */ /* 0x000fe200078e026e */
[----:B------:R-:W-:-:S02]  /*32f0*/  PRMT R151, RZ, 0x7610, R151 ;  /* 0x00007610ff977816 */ /* 0x000fc40000000097 */
[C---:B------:R-:W-:Y:S01]  /*3300*/  ISETP.GT.AND P6, PT, R142.reuse, 0x2, PT ;  /* 0x000000028e00780c */ /* 0x040fe20003fc4270 */
[C---:B------:R-:W-:Y:S01]  /*3310*/  IMAD.WIDE R112, R221.reuse, 0x2, R112 ;  /* 0x00000002dd707825 */ /* 0x040fe200078e0270 */
[----:B------:R-:W2:Y:S01]  /*3320*/  @P4 LDG.E.U16 R152, desc[UR22][R110.64] ;  /* 0x000000166e984981 */ /* 0x000ea2000c1e1500 */
[C---:B------:R-:W-:Y:S02]  /*3330*/  ISETP.GT.AND P5, PT, R142.reuse, 0x3, PT ;  /* 0x000000038e00780c */ /* 0x040fe40003fa4270 */
[C---:B------:R-:W-:Y:S01]  /*3340*/  ISETP.GT.AND P1, PT, R142.reuse, 0x4, PT ;  /* 0x000000048e00780c */ /* 0x040fe20003f24270 */
[----:B------:R-:W3:Y:S01]  /*3350*/  @P4 LDG.E.U16 R114, desc[UR22][R112.64] ;  /* 0x0000001670724981 */ /* 0x000ee2000c1e1500 */
[----:B------:R-:W-:Y:S01]  /*3360*/  ISETP.GT.AND P4, PT, R142, 0x5, PT ;  /* 0x000000058e00780c */ /* 0x000fe20003f84270 */
[C---:B------:R-:W-:Y:S02]  /*3370*/  IMAD.WIDE R14, R221.reuse, 0x2, R14 ;  /* 0x00000002dd0e7825 */ /* 0x040fe400078e020e */
[----:B------:R-:W4:Y:S02]  /*3380*/  @P3 LDG.E.U16 R115, desc[UR22][R84.64] ;  /* 0x0000001654733981 */ /* 0x000f24000c1e1500 */
[----:B------:R-:W-:-:S02]  /*3390*/  IMAD.WIDE R16, R221, 0x2, R16 ;  /* 0x00000002dd107825 */ /* 0x000fc400078e0210 */
[----:B------:R-:W5:Y:S01]  /*33a0*/  @P3 LDG.E.U16 R151, desc[UR22][R82.64] ;  /* 0x0000001652973981 */ /* 0x000f62000c1e1500 */
[----:B------:R-:W-:Y:S01]  /*33b0*/  ISETP.GT.AND P3, PT, R142, 0x6, PT ;  /* 0x000000068e00780c */ /* 0x000fe20003f64270 */
[C---:B------:R-:W-:Y:S01]  /*33c0*/  IMAD.WIDE R30, R221.reuse, 0x2, R30 ;  /* 0x00000002dd1e7825 */ /* 0x040fe200078e021e */
[----:B------:R-:W-:Y:S02]  /*33d0*/  PRMT R154, RZ, 0x7610, R154 ;  /* 0x00007610ff9a7816 */ /* 0x000fe4000000009a */
[----:B------:R-:W-:Y:S01]  /*33e0*/  PRMT R156, RZ, 0x7610, R156 ;  /* 0x00007610ff9c7816 */ /* 0x000fe2000000009c */
[C---:B------:R-:W-:Y:S01]  /*33f0*/  IMAD.WIDE R32, R221.reuse, 0x2, R32 ;  /* 0x00000002dd207825 */ /* 0x040fe200078e0220 */
[----:B------:R-:W-:Y:S02]  /*3400*/  PRMT R153, RZ, 0x7610, R153 ;  /* 0x00007610ff997816 */ /* 0x000fe40000000099 */
[----:B------:R-:W-:Y:S01]  /*3410*/  PRMT R155, RZ, 0x7610, R155 ;  /* 0x00007610ff9b7816 */ /* 0x000fe2000000009b */
[----:B------:R-:W-:Y:S01]  /*3420*/  IMAD.WIDE R46, R221, 0x2, R46 ;  /* 0x00000002dd2e7825 */ /* 0x000fe200078e022e */
[----:B------:R-:W-:-:S02]  /*3430*/  PRMT R158, RZ, 0x7610, R158 ;  /* 0x00007610ff9e7816 */ /* 0x000fc4000000009e */
[----:B------:R-:W-:Y:S01]  /*3440*/  PRMT R160, RZ, 0x7610, R160 ;  /* 0x00007610ffa07816 */ /* 0x000fe200000000a0 */
[C---:B------:R-:W-:Y:S01]  /*3450*/  IMAD.WIDE R48, R221.reuse, 0x2, R48 ;  /* 0x00000002dd307825 */ /* 0x040fe200078e0230 */
[----:B------:R-:W-:Y:S02]  /*3460*/  PRMT R157, RZ, 0x7610, R157 ;  /* 0x00007610ff9d7816 */ /* 0x000fe4000000009d */
[----:B------:R-:W-:Y:S01]  /*3470*/  PRMT R159, RZ, 0x7610, R159 ;  /* 0x00007610ff9f7816 */ /* 0x000fe2000000009f */
[C---:B------:R-:W-:Y:S01]  /*3480*/  IMAD.WIDE R62, R221.reuse, 0x2, R62 ;  /* 0x00000002dd3e7825 */ /* 0x040fe200078e023e */
[----:B------:R-:W-:Y:S01]  /*3490*/  PRMT R162, RZ, 0x7610, R162 ;  /* 0x00007610ffa27816 */ /* 0x000fe200000000a2 */
[----:B------:R-:W2:Y:S01]  /*34a0*/  @P1 LDG.E.U16 R158, desc[UR22][R48.64] ;  /* 0x00000016309e1981 */ /* 0x000ea2000c1e1500 */
[----:B------:R-:W-:Y:S01]  /*34b0*/  PRMT R164, RZ, 0x7610, R164 ;  /* 0x00007610ffa47816 */ /* 0x000fe200000000a4 */
[C---:B------:R-:W-:Y:S02]  /*34c0*/  IMAD.WIDE R64, R221.reuse, 0x2, R64 ;  /* 0x00000002dd407825 */ /* 0x040fe400078e0240 */
[----:B------:R-:W2:Y:S02]  /*34d0*/  @P5 LDG.E.U16 R155, desc[UR22][R62.64] ;  /* 0x000000163e9b5981 */ /* 0x000ea4000c1e1500 */
[----:B------:R-:W-:-:S02]  /*34e0*/  IMAD.WIDE R78, R221, 0x2, R78 ;  /* 0x00000002dd4e7825 */ /* 0x000fc400078e024e */
[----:B------:R-:W4:Y:S02]  /*34f0*/  @P5 LDG.E.U16 R153, desc[UR22][R64.64] ;  /* 0x0000001640995981 */ /* 0x000f24000c1e1500 */
[C---:B------:R-:W-:Y:S01]  /*3500*/  IMAD.WIDE R80, R221.reuse, 0x2, R80 ;  /* 0x00000002dd507825 */ /* 0x040fe200078e0250 */
[C---:B------:R-:W-:Y:S01]  /*3510*/  ISETP.GT.AND P5, PT, R142.reuse, 0x8, PT ;  /* 0x000000088e00780c */ /* 0x040fe20003fa4270 */
[----:B------:R-:W4:Y:S02]  /*3520*/  @P6 LDG.E.U16 R156, desc[UR22][R78.64] ;  /* 0x000000164e9c6981 */ /* 0x000f24000c1e1500 */
[C---:B------:R-:W-:Y:S02]  /*3530*/  IMAD.WIDE R58, R221.reuse, 0x2, R58 ;  /* 0x00000002dd3a7825 */ /* 0x040fe400078e023a */
[----:B------:R-:W4:Y:S01]  /*3540*/  @P6 LDG.E.U16 R154, desc[UR22][R80.64] ;  /* 0x00000016509a6981 */ /* 0x000f22000c1e1500 */
[----:B------:R-:W-:Y:S01]  /*3550*/  ISETP.GT.AND P6, PT, R142, 0x7, PT ;  /* 0x000000078e00780c */ /* 0x000fe20003fc4270 */
[----:B------:R-:W-:-:S02]  /*3560*/  IMAD.WIDE R60, R221, 0x2, R60 ;  /* 0x00000002dd3c7825 */ /* 0x000fc400078e023c */
[----:B------:R-:W4:Y:S01]  /*3570*/  @P1 LDG.E.U16 R160, desc[UR22][R46.64] ;  /* 0x000000162ea01981 */ /* 0x000f22000c1e1500 */
[C---:B------:R-:W-:Y:S01]  /*3580*/  ISETP.GT.AND P1, PT, R142.reuse, 0x9, PT ;  /* 0x000000098e00780c */ /* 0x040fe20003f24270 */
[C---:B------:R-:W-:Y:S02]  /*3590*/  IMAD.WIDE R74, R221.reuse, 0x2, R74 ;  /* 0x00000002dd4a7825 */ /* 0x040fe400078e024a */
[----:B------:R-:W4:Y:S02]  /*35a0*/  @P4 LDG.E.U16 R157, desc[UR22][R32.64] ;  /* 0x00000016209d4981 */ /* 0x000f24000c1e1500 */
[C---:B------:R-:W-:Y:S02]  /*35b0*/  IMAD.WIDE R76, R221.reuse, 0x2, R76 ;  /* 0x00000002dd4c7825 */ /* 0x040fe400078e024c */
[----:B------:R-:W4:Y:S01]  /*35c0*/  @P4 LDG.E.U16 R159, desc[UR22][R30.64] ;  /* 0x000000161e9f4981 */ /* 0x000f22000c1e1500 */
[----:B------:R-:W-:Y:S01]  /*35d0*/  ISETP.GT.AND P4, PT, R142, 0xa, PT ;  /* 0x0000000a8e00780c */ /* 0x000fe20003f84270 */
[----:B------:R-:W-:-:S02]  /*35e0*/  IMAD.WIDE R94, R221, 0x2, R94 ;  /* 0x00000002dd5e7825 */ /* 0x000fc400078e025e */
[----:B------:R-:W4:Y:S02]  /*35f0*/  @P3 LDG.E.U16 R162, desc[UR22][R16.64] ;  /* 0x0000001610a23981 */ /* 0x000f24000c1e1500 */
[C---:B------:R-:W-:Y:S02]  /*3600*/  IMAD.WIDE R96, R221.reuse, 0x2, R96 ;  /* 0x00000002dd607825 */ /* 0x040fe400078e0260 */
[----:B------:R-:W4:Y:S01]  /*3610*/  @P3 LDG.E.U16 R164, desc[UR22][R14.64] ;  /* 0x000000160ea43981 */ /* 0x000f22000c1e1500 */
[----:B------:R-:W-:Y:S01]  /*3620*/  ISETP.GT.AND P3, PT, R142, 0xb, PT ;  /* 0x0000000b8e00780c */ /* 0x000fe20003f64270 */
        /* <DEDUP_REMOVED lines=11> */
[----:B------:R-:W4:Y:S01]  /*36e0*/  @P6 LDG.E.U16 R163, desc[UR22][R130.64] ;  /* 0x0000001682a36981 */ /* 0x000f22000c1e1500 */
[----:B------:R-:W-:Y:S01]  /*36f0*/  PRMT R172, RZ, 0x7610, R172 ;  /* 0x00007610ffac7816 */ /* 0x000fe200000000ac */
[C---:B------:R-:W-:Y:S01]  /*3700*/  IMAD.WIDE R90, R221.reuse, 0x2, R90 ;  /* 0x00000002dd5a7825 */ /* 0x040fe200078e025a */
[----:B------:R-:W-:Y:S01]  /*3710*/  PRMT R169, RZ, 0x7610, R169 ;  /* 0x00007610ffa97816 */ /* 0x000fe200000000a9 */
[----:B------:R-:W4:Y:S01]  /*3720*/  @P6 LDG.E.U16 R161, desc[UR22][R138.64] ;  /* 0x000000168aa16981 */ /* 0x000f22000c1e1500 */
[----:B------:R-:W-:Y:S01]  /*3730*/  PRMT R171, RZ, 0x7610, R171 ;  /* 0x00007610ffab7816 */ /* 0x000fe200000000ab */
[C---:B------:R-:W-:Y:S01]  /*3740*/  IMAD.WIDE R92, R221.reuse, 0x2, R92 ;  /* 0x00000002dd5c7825 */ /* 0x040fe200078e025c */
[----:B------:R-:W-:Y:S01]  /*3750*/  ISETP.GT.AND P6, PT, R142, 0xc, PT ;  /* 0x0000000c8e00780c */ /* 0x000fe20003fc4270 */
[----:B------:R-:W4:Y:S02]  /*3760*/  @P5 LDG.E.U16 R166, desc[UR22][R108.64] ;  /* 0x000000166ca65981 */ /* 0x000f24000c1e1500 */
[----:B------:R-:W-:-:S02]  /*3770*/  IMAD.WIDE R102, R221, 0x2, R102 ;  /* 0x00000002dd667825 */ /* 0x000fc400078e0266 */
[----:B------:R-:W5:Y:S01]  /*3780*/  @P5 LDG.E.U16 R168, desc[UR22][R106.64] ;  /* 0x000000166aa85981 */ /* 0x000f62000c1e1500 */
[C---:B------:R-:W-:Y:S01]  /*3790*/  ISETP.GT.AND P5, PT, R142.reuse, 0xd, PT ;  /* 0x0000000d8e00780c */ /* 0x040fe20003fa4270 */
[C---:B------:R-:W-:Y:S02]  /*37a0*/  IMAD.WIDE R104, R221.reuse, 0x2, R104 ;  /* 0x00000002dd687825 */ /* 0x040fe400078e0268 */
[----:B------:R-:W5:Y:S02]  /*37b0*/  @P1 LDG.E.U16 R165, desc[UR22][R96.64] ;  /* 0x0000001660a51981 */ /* 0x000f64000c1e1500 */
[C---:B------:R-:W-:Y:S02]  /*37c0*/  IMAD.WIDE R10, R221.reuse, 0x2, R10 ;  /* 0x00000002dd0a7825 */ /* 0x040fe400078e020a */
[----:B------:R-:W5:Y:S01]  /*37d0*/  @P1 LDG.E.U16 R167, desc[UR22][R94.64] ;  /* 0x000000165ea71981 */ /* 0x000f62000c1e1500 */
[----:B------:R-:W-:Y:S01]  /*37e0*/  ISETP.GT.AND P1, PT, R142, 0xe, PT ;  /* 0x0000000e8e00780c */ /* 0x000fe20003f24270 */
[----:B------:R-:W-:-:S02]  /*37f0*/  IMAD.WIDE R12, R221, 0x2, R12 ;  /* 0x00000002dd0c7825 */ /* 0x000fc400078e020c */
[----:B------:R-:W5:Y:S02]  /*3800*/  @P4 LDG.E.U16 R170, desc[UR22][R76.64] ;  /* 0x000000164caa4981 */ /* 0x000f64000c1e1500 */
[C---:B------:R-:W-:Y:S02]  /*3810*/  IMAD.WIDE R26, R221.reuse, 0x2, R26 ;  /* 0x00000002dd1a7825 */ /* 0x040fe400078e021a */
[----:B------:R-:W5:Y:S01]  /*3820*/  @P4 LDG.E.U16 R172, desc[UR22][R74.64] ;  /* 0x000000164aac4981 */ /* 0x000f62000c1e1500 */
[----:B------:R-:W-:Y:S01]  /*3830*/  ISETP.GT.AND P4, PT, R142, 0x10, PT ;  /* 0x000000108e00780c */ /* 0x000fe20003f84270 */
[C---:B------:R-:W-:Y:S02]  /*3840*/  IMAD.WIDE R28, R221.reuse, 0x2, R28 ;  /* 0x00000002dd1c7825 */ /* 0x040fe400078e021c */
[----:B------:R-:W5:Y:S02]  /*3850*/  @P3 LDG.E.U16 R169, desc[UR22][R60.64] ;  /* 0x000000163ca93981 */ /* 0x000f64000c1e1500 */
[----:B------:R-:W-:-:S02]  /*3860*/  IMAD.WIDE R42, R221, 0x2, R42 ;  /* 0x00000002dd2a7825 */ /* 0x000fc400078e022a */
[----:B------:R-:W5:Y:S01]  /*3870*/  @P3 LDG.E.U16 R171, desc[UR22][R58.64] ;  /* 0x000000163aab3981 */ /* 0x000f62000c1e1500 */
[C---:B------:R-:W-:Y:S01]  /*3880*/  ISETP.GT.AND P3, PT, R142.reuse, 0x11, PT ;  /* 0x000000118e00780c */ /* 0x040fe20003f64270 */
[C---:B------:R-:W-:Y:S01]  /*3890*/  IMAD.WIDE R44, R221.reuse, 0x2, R44 ;  /* 0x00000002dd2c7825 */ /* 0x040fe200078e022c */
[----:B------:R-:W-:Y:S02]  /*38a0*/  PRMT R174, RZ, 0x7610, R174 ;  /* 0x00007610ffae7816 */ /* 0x000fe400000000ae */
[----:B------:R-:W-:Y:S01]  /*38b0*/  PRMT R176, RZ, 0x7610, R176 ;  /* 0x00007610ffb07816 */ /* 0x000fe200000000b0 */
[C---:B------:R-:W-:Y:S01]  /*38c0*/  IMAD.WIDE R98, R221.reuse, 0x2, R98 ;  /* 0x00000002dd627825 */ /* 0x040fe200078e0262 */
[----:B------:R-:W-:Y:S02]  /*38d0*/  PRMT R173, RZ, 0x7610, R173 ;  /* 0x00007610ffad7816 */ /* 0x000fe400000000ad */
[----:B------:R-:W-:Y:S01]  /*38e0*/  PRMT R175, RZ, 0x7610, R175 ;  /* 0x00007610ffaf7816 */ /* 0x000fe200000000af */
[----:B------:R-:W5:Y:S01]  /*38f0*/  @P6 LDG.E.U16 R174, desc[UR22][R44.64] ;  /* 0x000000162cae6981 */ /* 0x000f62000c1e1500 */
[----:B------:R-:W-:Y:S01]  /*3900*/  PRMT R178, RZ, 0x7610, R178 ;  /* 0x00007610ffb27816 */ /* 0x000fe200000000b2 */
[C---:B------:R-:W-:Y:S01]  /*3910*/  IMAD.WIDE R100, R221.reuse, 0x2, R100 ;  /* 0x00000002dd647825 */ /* 0x040fe200078e0264 */
        /* <DEDUP_REMOVED lines=10> */
[C---:B------:R-:W-:Y:S01]  /*39c0*/  ISETP.GT.AND P6, PT, R142.reuse, 0x12, PT ;  /* 0x000000128e00780c */ /* 0x040fe20003fc4270 */
[C---:B------:R-:W-:Y:S01]  /*39d0*/  IMAD.WIDE R38, R221.reuse, 0x2, R38 ;  /* 0x00000002dd267825 */ /* 0x040fe200078e0226 */
[----:B------:R-:W-:Y:S01]  /*39e0*/  ISETP.GT.AND P5, PT, R142, 0x13, PT ;  /* 0x000000138e00780c */ /* 0x000fe20003fa4270 */
[----:B------:R-:W5:Y:S02]  /*39f0*/  @P1 LDG.E.U16 R178, desc[UR22][R12.64] ;  /* 0x000000160cb21981 */ /* 0x000f64000c1e1500 */
        /* <DEDUP_REMOVED lines=13> */
[C---:B------:R-:W-:Y:S01]  /*3ad0*/  IMAD.WIDE R34, R221.reuse, 0x2, R34 ;  /* 0x00000002dd227825 */ /* 0x040fe200078e0222 */
[----:B------:R-:W-:Y:S02]  /*3ae0*/  PRMT R192, RZ, 0x7610, R192 ;  /* 0x00007610ffc07816 */ /* 0x000fe400000000c0 */
[----:B------:R-:W-:Y:S01]  /*3af0*/  PRMT R194, RZ, 0x7610, R194 ;  /* 0x00007610ffc27816 */ /* 0x000fe200000000c2 */
[----:B------:R-:W-:Y:S01]  /*3b00*/  IMAD.WIDE R36, R221, 0x2, R36 ;  /* 0x00000002dd247825 */ /* 0x000fe200078e0224 */
[----:B------:R-:W-:-:S02]  /*3b10*/  PRMT R189, RZ, 0x7610, R189 ;  /* 0x00007610ffbd7816 */ /* 0x000fc400000000bd */
        /* <DEDUP_REMOVED lines=59> */
[----:B------:R-:W-:Y:S02]  /*3ed0*/  IMAD.WIDE R136, R221, 0x2, R136 ;  /* 0x00000002dd887825 */ /* 0x000fe400078e0288 */
[----:B------:R-:W5:Y:S01]  /*3ee0*/  @P3 LDG.E.U16 R207, desc[UR22][R50.64] ;  /* 0x0000001632cf3981 */ /* 0x000f62000c1e1500 */
[----:B------:R-:W-:Y:S01]  /*3ef0*/  ISETP.GT.AND P3, PT, R142, 0x1e, PT ;  /* 0x0000001e8e00780c */ /* 0x000fe20003f64270 */
[----:B------:R-:W-:-:S02]  /*3f00*/  IMAD.WIDE R116, R223, 0x2, R116 ;  /* 0x00000002df747825 */ /* 0x000fc400078e0274 */
[----:B------:R-:W5:Y:S02]  /*3f10*/  @P4 LDG.E.U16 R212, desc[UR22][R36.64] ;  /* 0x0000001624d44981 */ /* 0x000f64000c1e1500 */
[----:B------:R-:W-:Y:S02]  /*3f20*/  IMAD.WIDE R118, R223, 0x2, R118 ;  /* 0x00000002df767825 */ /* 0x000fe400078e0276 */
[----:B------:R-:W5:Y:S01]  /*3f30*/  @P4 LDG.E.U16 R214, desc[UR22][R34.64] ;  /* 0x0000001622d64981 */ /* 0x000f62000c1e1500 */
[----:B------:R-:W-:Y:S02]  /*3f40*/  ISETP.GT.AND P4, PT, R142, 0x1f, PT ;  /* 0x0000001f8e00780c */ /* 0x000fe40003f84270 */
[----:B------:R-:W-:Y:S02]  /*3f50*/  PRMT R209, RZ, 0x7610, R209 ;  /* 0x00007610ffd17816 */ /* 0x000fe400000000d1 */
[----:B------:R-:W-:Y:S02]  /*3f60*/  PRMT R211, RZ, 0x7610, R211 ;  /* 0x00007610ffd37816 */ /* 0x000fe400000000d3 */
[----:B------:R-:W-:-:S02]  /*3f70*/  PRMT R177, RZ, 0x7610, R177 ;  /* 0x00007610ffb17816 */ /* 0x000fc400000000b1 */
[----:B------:R-:W-:Y:S01]  /*3f80*/  PRMT R179, RZ, 0x7610, R179 ;  /* 0x00007610ffb37816 */ /* 0x000fe200000000b3 */
[----:B------:R-:W5:Y:S01]  /*3f90*/  @P5 LDG.E.U16 R209, desc[UR22][R20.64] ;  /* 0x0000001614d15981 */ /* 0x000f62000c1e1500 */
[----:B------:R-:W-:Y:S02]  /*3fa0*/  PRMT R197, RZ, 0x7610, R197 ;  /* 0x00007610ffc57816 */ /* 0x000fe400000000c5 */
[----:B------:R-:W-:Y:S01]  /*3fb0*/  PRMT R199, RZ, 0x7610, R199 ;  /* 0x00007610ffc77816 */ /* 0x000fe200000000c7 */
[----:B------:R-:W5:Y:S01]  /*3fc0*/  @P5 LDG.E.U16 R211, desc[UR22][R18.64] ;  /* 0x0000001612d35981 */ /* 0x000f62000c1e1500 */
[----:B------:R-:W-:Y:S02]  /*3fd0*/  PRMT R216, RZ, 0x7610, R216 ;  /* 0x00007610ffd87816 */ /* 0x000fe400000000d8 */
[----:B------:R-:W-:Y:S01]  /*3fe0*/  PRMT R218, RZ, 0x7610, R218 ;  /* 0x00007610ffda7816 */ /* 0x000fe200000000da */
[----:B------:R-:W5:Y:S01]  /*3ff0*/  @P6 LDG.E.U16 R177, desc[UR22][R136.64] ;  /* 0x0000001688b16981 */ /* 0x000f62000c1e1500 */
[----:B------:R-:W-:-:S02]  /*4000*/  PRMT R213, RZ, 0x7610, R213 ;  /* 0x00007610ffd57816 */ /* 0x000fc400000000d5 */
[----:B------:R-:W-:Y:S01]  /*4010*/  PRMT R215, RZ, 0x7610, R215 ;  /* 0x00007610ffd77816 */ /* 0x000fe200000000d7 */
[----:B------:R-:W5:Y:S04]  /*4020*/  @P3 LDG.E.U16 R216, desc[UR22][R4.64] ;  /* 0x0000001604d83981 */ /* 0x000f68000c1e1500 */
[----:B------:R-:W5:Y:S04]  /*4030*/  @P3 LDG.E.U16 R218, desc[UR22][R2.64] ;  /* 0x0000001602da3981 */ /* 0x000f68000c1e1500 */
[----:B------:R-:W5:Y:S04]  /*4040*/  @P6 LDG.E.U16 R179, desc[UR22][R128.64] ;  /* 0x0000001680b36981 */ /* 0x000f68000c1e1500 */
[----:B------:R-:W5:Y:S04]  /*4050*/  @P1 LDG.E.U16 R197, desc[UR22][R134.64] ;  /* 0x0000001686c51981 */ /* 0x000f68000c1e1500 */
[----:B------:R-:W5:Y:S04]  /*4060*/  @P1 LDG.E.U16 R199, desc[UR22][R126.64] ;  /* 0x000000167ec71981 */ /* 0x000f68000c1e1500 */
[----:B------:R-:W5:Y:S04]  /*4070*/  @P4 LDG.E.U16 R213, desc[UR22][R132.64] ;  /* 0x0000001684d54981 */ /* 0x000f68000c1e1500 */
[----:B------:R-:W5:Y:S01]  /*4080*/  @P4 LDG.E.U16 R215, desc[UR22][R124.64] ;  /* 0x000000167cd74981 */ /* 0x000f62000c1e1500 */
[----:B------:R-:W-:Y:S01]  /*4090*/  BAR.SYNC.DEFER_BLOCKING 0x0 ;  /* 0x0000000000007b1d */ /* 0x000fe20000010000 */
[----:B------:R-:W-:-:S02]  /*40a0*/  ISETP.GE.AND P5, PT, R183, R142, PT ;  /* 0x0000008eb700720c */ /* 0x000fc40003fa6270 */
[----:B------:R-:W-:Y:S02]  /*40b0*/  PRMT R220, RZ, 0x7610, R220 ;  /* 0x00007610ffdc7816 */ /* 0x000fe400000000dc */
[----:B------:R-:W-:Y:S02]  /*40c0*/  PRMT R222, RZ, 0x7610, R222 ;  /* 0x00007610ffde7816 */ /* 0x000fe400000000de */
[----:B------:R-:W-:Y:S02]  /*40d0*/  PRMT R217, RZ, 0x7610, R217 ;  /* 0x00007610ffd97816 */ /* 0x000fe400000000d9 */
[----:B------:R-:W-:-:S05]  /*40e0*/  PRMT R219, RZ, 0x7610, R219 ;  /* 0x00007610ffdb7816 */ /* 0x000fca00000000db */
[----:B------:R-:W5:Y:S04]  /*40f0*/  @!P5 LDG.E.U16 R220, desc[UR22][R116.64] ;  /* 0x0000001674dcd981 */ /* 0x000f68000c1e1500 */
[----:B------:R-:W5:Y:S04]  /*4100*/  @!P5 LDG.E.U16 R222, desc[UR22][R120.64] ;  /* 0x0000001678ded981 */ /* 0x000f68000c1e1500 */
[----:B------:R-:W5:Y:S04]  /*4110*/  @!P5 LDG.E.U16 R217, desc[UR22][R122.64] ;  /* 0x000000167ad9d981 */ /* 0x000f68000c1e1500 */
[----:B------:R-:W5:Y:S04]  /*4120*/  @!P5 LDG.E.U16 R219, desc[UR22][R118.64] ;  /* 0x0000001676dbd981 */ /* 0x000f68000c1e1500 */
[----:B---3--:R0:W-:Y:S04]  /*4130*/  STS.U16 [R141+UR9+0x4000], R114 ;  /* 0x004000728d007988 */ /* 0x0081e80008000409 */
[----:B--2---:R0:W-:Y:S01]  /*4140*/  STS.U16 [R141+UR9+0x6000], R152 ;  /* 0x006000988d007988 */ /* 0x0041e20008000409 */
[----:B------:R-:W-:-:S04]  /*4150*/  ULEA UR11, UR24, UR9, 0x3 ;  /* 0x00000009180b7291 */ /* 0x000fc8000f8e18ff */
[----:B------:R-:W-:Y:S01]  /*4160*/  UIADD3 UR11, UPT, UPT, UR11, 0x8800, URZ ;  /* 0x000088000b0b7890 */ /* 0x000fe2000fffe0ff */
[----:B----4-:R0:W-:Y:S04]  /*4170*/  STS.U16 [R141+UR9+0x4400], R166 ;  /* 0x004400a68d007988 */ /* 0x0101e80008000409 */
[----:B-----5:R0:W-:Y:S04]  /*4180*/  STS.U16 [R141+UR9+0x6400], R168 ;  /* 0x006400a88d007988 */ /* 0x0201e80008000409 */
        /* <DEDUP_REMOVED lines=64> */
[----:B------:R1:W-:Y:S06]  /*4590*/  MEMBAR.ALL.CTA ;  /* 0x0000000000007992 */ /* 0x0003ec0000008000 */
[----:B-1----:R-:W1:Y:S02]  /*45a0*/  FENCE.VIEW.ASYNC.S ;  /* 0x00000000000073c6 */ /* 0x002e640000000000 */
[----:B-1----:R-:W-:Y:S06]  /*45b0*/  BAR.SYNC.DEFER_BLOCKING 0x0 ;  /* 0x0000000000007b1d */ /* 0x002fec0000010000 */
[----:B------:R-:W-:Y:S05]  /*45c0*/  @P0 BRA `(.L_x_9) ;  /* 0x0000000000500947 */ /* 0x000fea0003800000 */
[----:B------:R-:W-:Y:S02]  /*45d0*/  UIADD3 UR25, UPT, UPT, UR8, 0x10, URZ ;  /* 0x0000001008197890 */ /* 0x000fe4000fffe0ff */
[----:B------:R-:W-:Y:S01]  /*45e0*/  UIADD3 UR34, UPT, UPT, UR8, 0x10, URZ ;  /* 0x0000001008227890 */ /* 0x000fe2000fffe0ff */
        /* <DEDUP_REMOVED lines=9> */
[----:B------:R1:W-:Y:S01]  /*4680*/  UTCHMMA gdesc[UR16], gdesc[UR12], tmem[UR8], tmem[UR20], idesc[UR21], UPT ;  /* 0x00ff140c100075ea */ /* 0x0003e2000b800008 */
[----:B------:R-:W-:Y:S01]  /*4690*/  UMOV UR36, 0x0 ;  /* 0x0000000000247882 */ /* 0x000fe20000000000 */
[----:B------:R-:W-:Y:S01]  /*46a0*/  UMOV UR37, 0x8048010 ;  /* 0x0804801000257882 */ /* 0x000fe20000000000 */
[----:B------:R1:W-:Y:S01]  /*46b0*/  UTCHMMA gdesc[UR18], gdesc[UR14], tmem[UR8], tmem[UR30], idesc[UR31], UPT ;  /* 0x00ff1e0e120075ea */ /* 0x0003e2000b800008 */
[----:B------:R-:W-:Y:S01]  /*46c0*/  UMOV UR4, UR6 ;  /* 0x0000000600047c82 */ /* 0x000fe20008000000 */
[----:B------:R1:W-:Y:S01]  /*46d0*/  UTCHMMA gdesc[UR26], gdesc[UR12], tmem[UR25], tmem[UR32], idesc[UR33], UPT ;  /* 0x00ff200c1a0075ea */ /* 0x0003e2000b800019 */
[----:B------:R1:W-:Y:S01]  /*46e0*/  UTCHMMA gdesc[UR28], gdesc[UR14], tmem[UR34], tmem[UR36], idesc[UR37], UPT ;  /* 0x00ff240e1c0075ea */ /* 0x0003e2000b800022 */
[----:B------:R1:W-:Y:S01]  /*46f0*/  UTCBAR [UR4], URZ ;  /* 0x000000ff040073e9 */ /* 0x0003e200080000ff */
[----:B------:R-:W-:Y:S01]  /*4700*/  NOP ;  /* 0x0000000000007918 */ /* 0x000fe20000000000 */
.L_x_9:
[----:B------:R-:W-:Y:S01]  /*4710*/  UIADD3 UR24, UPT, UPT, UR24, 0x1, URZ ;  /* 0x0000000118187890 */ /* 0x000fe2000fffe0ff */
[----:B------:R-:W-:Y:S02]  /*4720*/  VIADD R149, R149, 0xffffffff ;  /* 0xffffffff95957836 */ /* 0x000fe40000000000 */
[----:B------:R-:W-:Y:S01]  /*4730*/  VIADD R142, R142, 0xffffffe0 ;  /* 0xffffffe08e8e7836 */ /* 0x000fe20000000000 */
[----:B------:R-:W-:Y:S02]  /*4740*/  UISETP.GT.AND UP1, UPT, UR24, 0x1, UPT ;  /* 0x000000011800788c */ /* 0x000fe4000bf24270 */
[----:B------:R-:W-:Y:S02]  /*4750*/  ISETP.NE.U32.AND P1, PT, R149, RZ, PT ;  /* 0x000000ff9500720c */ /* 0x000fe40003f25070 */
[----:B-1----:R-:W-:Y:S02]  /*4760*/  USEL UR4, URZ, 0x1, !UP1 ;  /* 0x00000001ff047887 */ /* 0x002fe4000c800000 */
[----:B------:R-:W-:-:S02]  /*4770*/  USEL UR24, UR24, URZ, !UP1 ;  /* 0x000000ff18187287 */ /* 0x000fc4000c800000 */
[----:B------:R-:W-:-:S03]  /*4780*/  ULOP3.LUT UR6, UR5, UR4, URZ, 0x3c, !UPT ;  /* 0x0000000405067292 */ /* 0x000fc6000f8e3cff */
[----:B------:R-:W-:-:S04]  /*4790*/  UMOV UR4, UR5 ;  /* 0x0000000500047c82 */ /* 0x000fc80008000000 */
[----:B------:R-:W-:Y:S01]  /*47a0*/  UMOV UR5, UR6 ;  /* 0x0000000600057c82 */ /* 0x000fe20008000000 */
[----:B------:R-:W-:Y:S05]  /*47b0*/  @P1 BRA `(.L_x_10) ;  /* 0xffffffe800941947 */ /* 0x000fea000383ffff */
.L_x_7:
[----:B------:R-:W1:Y:S01]  /*47c0*/  LDC R41, c[0x0][0x3b4] ;  /* 0x0000ed00ff297b82 */ /* 0x000e620000000800 */
[----:B------:R-:W-:Y:S01]  /*47d0*/  ISETP.GE.AND P0, PT, R184, 0x20, PT ;  /* 0x00000020b800780c */ /* 0x000fe20003f06270 */
[----:B------:R-:W2:-:S12]  /*47e0*/  LDCU.128 UR12, c[0x0][0x390] ;  /* 0x00007200ff0c77ac */ /* 0x000e980008000c00 */
[----:B------:R-:W-:Y:S05]  /*47f0*/  @!P0 BRA `(.L_x_11) ;  /* 0x0000000000108947 */ /* 0x000fea0003800000 */
[----:B------:R-:W-:-:S06]  /*4800*/  USHF.L.U32 UR4, UR4, 0x1f, URZ ;  /* 0x0000001f04047899 */ /* 0x000fcc00080006ff */
[----:B------:R-:W-:-:S04]  /*4810*/  IMAD.U32 R2, RZ, RZ, UR4 ;  /* 0x00000004ff027e24 */ /* 0x000fc8000f8e00ff */
[----:B------:R-:W3:Y:S02]  /*4820*/  SYNCS.PHASECHK.TRANS64.TRYWAIT P0, [UR11], R2 ;  /* 0x00000002ff0075a7 */ /* 0x000ee4000800110b */
[----:B---3--:R-:W-:Y:S05]  /*4830*/  @!P0 BRA `(.L_x_12) ;  /* 0x0000000c00b88947 */ /* 0x008fea0003800000 */
.L_x_11:
[----:B------:R-:W-:Y:S01]  /*4840*/  BAR.SYNC.DEFER_BLOCKING 0x0 ;  /* 0x0000000000007b1d */ /* 0x000fe20000010000 */
[----:B------:R-:W-:Y:S01]  /*4850*/  VIADD R2, R140, 0x1 ;  /* 0x000000018c027836 */ /* 0x000fe20000000000 */
[C---:B--2---:R-:W-:Y:S01]  /*4860*/  ISETP.GE.AND P5, PT, R0.reuse, UR14, PT ;  /* 0x0000000e00007c0c */ /* 0x044fe2000bfa6270 */
[----:B-1----:R-:W-:Y:S02]  /*4870*/  IMAD R38, R0, R41, RZ ;  /* 0x0000002900267224 */ /* 0x002fe400078e02ff */
[----:B------:R-:W-:Y:S01]  /*4880*/  VIADD R3, R140, 0x2 ;  /* 0x000000028c037836 */ /* 0x000fe20000000000 */
[----:B------:R-:W1:Y:S01]  /*4890*/  LDCU UR4, c[0x0][0x3b8] ;  /* 0x00007700ff0477ac */ /* 0x000e620008000800 */
[----:B------:R-:W-:Y:S01]  /*48a0*/  ISETP.GE.AND P4, PT, R2, UR15, PT ;  /* 0x0000000f02007c0c */ /* 0x000fe2000bf86270 */
[----:B------:R-:W-:Y:S01]  /*48b0*/  VIADD R36, R140, 0x3 ;  /* 0x000000038c247836 */ /* 0x000fe20000000000 */
[----:B------:R-:W-:Y:S01]  /*48c0*/  LEA R2, P1, R38, UR12, 0x1 ;  /* 0x0000000c26027c11 */ /* 0x000fe2000f8208ff */
[C---:B------:R-:W-:Y:S01]  /*48d0*/  VIADD R43, R140.reuse, 0x6 ;  /* 0x000000068c2b7836 */ /* 0x040fe20000000000 */
[C---:B------:R-:W-:Y:S01]  /*48e0*/  ISETP.LT.AND P5, PT, R140.reuse, UR15, !P5 ;  /* 0x0000000f8c007c0c */ /* 0x040fe2000efa1270 */
[----:B------:R-:W-:Y:S01]  /*48f0*/  VIADD R44, R140, 0x5 ;  /* 0x000000058c2c7836 */ /* 0x000fe20000000000 */
[----:B------:R-:W-:-:S02]  /*4900*/  ISETP.GE.AND P0, PT, R3, UR15, PT ;  /* 0x0000000f03007c0c */ /* 0x000fc4000bf06270 */
[----:B------:R-:W-:Y:S01]  /*4910*/  LEA.HI.X.SX32 R3, R38, UR13, 0x1, P1 ;  /* 0x0000000d26037c11 */ /* 0x000fe200088f0eff */
[----:B------:R-:W-:Y:S01]  /*4920*/  IMAD R38, R41, 0x80, R38 ;  /* 0x0000008029267824 */ /* 0x000fe200078e0226 */
[----:B------:R-:W-:Y:S02]  /*4930*/  ISETP.GE.AND P1, PT, R36, UR15, PT ;  /* 0x0000000f24007c0c */ /* 0x000fe4000bf26270 */
[----:B------:R-:W-:Y:S02]  /*4940*/  ISETP.LT.AND P6, PT, R0, UR14, !P4 ;  /* 0x0000000e00007c0c */ /* 0x000fe4000e7c1270 */
[----:B------:R-:W-:Y:S01]  /*4950*/  ISETP.LT.AND P4, PT, R188, UR14, !P4 ;  /* 0x0000000ebc007c0c */ /* 0x000fe2000e781270 */
[----:B------:R-:W2:Y:S02]  /*4960*/  @!P2 SYNCS.CCTL.IV [UR9+0x8800] ;  /* 0x00880000ff00a9b1 */ /* 0x000ea40008000009 */
[----:B--2---:R-:W-:Y:S01]  /*4970*/  BAR.SYNC.DEFER_BLOCKING 0x0 ;  /* 0x0000000000007b1d */ /* 0x004fe20000010000 */
[----:B-1----:R-:W-:-:S04]  /*4980*/  IMAD R39, R140, UR4, RZ ;  /* 0x000000048c277c24 */ /* 0x002fc8000f8e02ff */
[C---:B------:R-:W-:Y:S01]  /*4990*/  IMAD.WIDE R36, R39.reuse, 0x2, R2 ;  /* 0x0000000227247825 */ /* 0x040fe200078e0202 */
[----:B------:R-:W1:Y:S03]  /*49a0*/  LDTM.x32 R4, tmem[UR10] ;  /* 0x0000000a000479ee */ /* 0x000e6600082c0000 */
[----:B------:R-:W-:Y:S01]  /*49b0*/  VIADD R41, R39, UR4 ;  /* 0x0000000427297c36 */ /* 0x000fe20008000000 */
[----:B------:R-:W2:Y:S01]  /*49c0*/  @!P2 SYNCS.CCTL.IV [UR9+0x8808] ;  /* 0x00880800ff00a9b1 */ /* 0x000ea20008000009 */
[----:B------:R-:W-:Y:S01]  /*49d0*/  NOP ;  /* 0x0000000000007918 */ /* 0x000fe20000000000 */
[----:B-1----:R-:W-:Y:S01]  /*49e0*/  F2FP.F16.F32.PACK_AB R40, R5, R4 ;  /* 0x000000040528723e */ /* 0x002fe200000000ff */
[----:B------:R-:W-:Y:S01]  /*49f0*/  VIADD R4, R140, 0x4 ;  /* 0x000000048c047836 */ /* 0x000fe20000000000 */
[----:B------:R-:W-:Y:S02]  /*4a00*/  F2FP.F16.F32.PACK_AB R42, R21, R20 ;  /* 0x00000014152a723e */ /* 0x000fe400000000ff */
[----:B------:R-:W-:Y:S01]  /*4a10*/  PRMT R46, R40, 0x7632, R46 ;  /* 0x00007632282e7816 */ /* 0x000fe2000000002e */
[----:B------:R1:W-:Y:S01]  /*4a20*/  @P5 STG.E.U16 desc[UR22][R36.64], R40 ;  /* 0x0000002824005986 */ /* 0x0003e2000c101516 */
[----:B------:R-:W-:-:S02]  /*4a30*/  ISETP.GE.AND P5, PT, R140, UR15, PT ;  /* 0x0000000f8c007c0c */ /* 0x000fc4000bfa6270 */
[----:B------:R-:W-:Y:S02]  /*4a40*/  ISETP.GE.AND P3, PT, R4, UR15, PT ;  /* 0x0000000f04007c0c */ /* 0x000fe4000bf66270 */
[----:B------:R-:W-:Y:S02]  /*4a50*/  LEA R4, P2, R38, UR12, 0x1 ;  /* 0x0000000c26047c11 */ /* 0x000fe4000f8408ff */
[----:B------:R-:W-:Y:S02]  /*4a60*/  ISETP.LT.AND P5, PT, R188, UR14, !P5 ;  /* 0x0000000ebc007c0c */ /* 0x000fe4000efa1270 */
[----:B------:R-:W-:Y:S02]  /*4a70*/  LEA.HI.X.SX32 R5, R38, UR13, 0x1, P2 ;  /* 0x0000000d26057c11 */ /* 0x000fe400090f0eff */
[C---:B------:R-:W-:Y:S01]  /*4a80*/  PRMT R45, R42.reuse, 0x7610, R45 ;  /* 0x000076102a2d7816 */ /* 0x040fe2000000002d */
[----:B-1----:R-:W-:Y:S01]  /*4a90*/  IMAD.WIDE R36, R41, 0x2, R2 ;  /* 0x0000000229247825 */ /* 0x002fe200078e0202 */
[----:B------:R-:W-:-:S02]  /*4aa0*/  PRMT R47, R42, 0x7632, R47 ;  /* 0x000076322a2f7816 */ /* 0x000fc4000000002f */
[----:B------:R-:W-:Y:S01]  /*4ab0*/  F2FP.F16.F32.PACK_AB R40, R23, R22 ;  /* 0x000000161728723e */ /* 0x000fe200000000ff */
[----:B------:R-:W-:Y:S01]  /*4ac0*/  IMAD.WIDE R20, R39, 0x2, R4 ;  /* 0x0000000227147825 */ /* 0x000fe200078e0204 */
[----:B------:R-:W-:Y:S02]  /*4ad0*/  ISETP.GE.AND P2, PT, R44, UR15, PT ;  /* 0x0000000f2c007c0c */ /* 0x000fe4000bf46270 */
[----:B------:R-:W-:Y:S01]  /*4ae0*/  PRMT R44, R40, 0x7632, R44 ;  /* 0x00007632282c7816 */ /* 0x000fe2000000002c */
[--C-:B------:R-:W-:Y:S01]  /*4af0*/  IMAD.WIDE R38, R41, 0x2, R4.reuse ;  /* 0x0000000229267825 */ /* 0x100fe200078e0204 */
[----:B------:R1:W-:Y:S01]  /*4b00*/  @P5 STG.E.U16 desc[UR22][R20.64], R45 ;  /* 0x0000002d14005986 */ /* 0x0003e2000c101516 */
[----:B------:R-:W-:Y:S02]  /*4b10*/  ISETP.GE.AND P5, PT, R43, UR15, PT ;  /* 0x0000000f2b007c0c */ /* 0x000fe4000bfa6270 */
[----:B------:R-:W-:Y:S01]  /*4b20*/  VIADD R41, R41, UR4 ;  /* 0x0000000429297c36 */ /* 0x000fe20008000000 */
[----:B------:R3:W-:Y:S01]  /*4b30*/  @P6 STG.E.U16 desc[UR22][R36.64], R46 ;  /* 0x0000002e24006986 */ /* 0x0007e2000c101516 */
[----:B------:R-:W-:Y:S01]  /*4b40*/  ISETP.LT.AND P6, PT, R0, UR14, !P1 ;  /* 0x0000000e00007c0c */ /* 0x000fe2000cfc1270 */
[----:B------:R-:W-:Y:S01]  /*4b50*/  VIADD R42, R140, 0x7 ;  /* 0x000000078c2a7836 */ /* 0x000fe20000000000 */
[----:B------:R-:W-:Y:S01]  /*4b60*/  ISETP.LT.AND P1, PT, R188, UR14, !P1 ;  /* 0x0000000ebc007c0c */ /* 0x000fe2000cf21270 */
[----:B------:R4:W-:Y:S01]  /*4b70*/  @P4 STG.E.U16 desc[UR22][R38.64], R47 ;  /* 0x0000002f26004986 */ /* 0x0009e2000c101516 */
[----:B------:R-:W-:Y:S01]  /*4b80*/  ISETP.LT.AND P4, PT, R0, UR14, !P0 ;  /* 0x0000000e00007c0c */ /* 0x000fe2000c781270 */
[C---:B------:R-:W-:Y:S01]  /*4b90*/  VIADD R43, R41.reuse, UR4 ;  /* 0x00000004292b7c36 */ /* 0x040fe20008000000 */
[----:B------:R-:W-:Y:S01]  /*4ba0*/  ISETP.LT.AND P0, PT, R188, UR14, !P0 ;  /* 0x0000000ebc007c0c */ /* 0x000fe2000c701270 */
[----:B-1----:R-:W-:Y:S01]  /*4bb0*/  IMAD.WIDE R20, R41, 0x2, R4 ;  /* 0x0000000229147825 */ /* 0x002fe200078e0204 */
[----:B------:R-:W-:-:S02]  /*4bc0*/  F2FP.F16.F32.PACK_AB R24, R25, R24 ;  /* 0x000000181918723e */ /* 0x000fc400000000ff */
[----:B------:R-:W-:Y:S01]  /*4bd0*/  F2FP.F16.F32.PACK_AB R26, R27, R26 ;  /* 0x0000001a1b1a723e */ /* 0x000fe200000000ff */
[----:B------:R-:W-:Y:S01]  /*4be0*/  IMAD.WIDE R22, R43, 0x2, R2 ;  /* 0x000000022b167825 */ /* 0x000fe200078e0202 */
[----:B------:R-:W-:Y:S02]  /*4bf0*/  F2FP.F16.F32.PACK_AB R28, R29, R28 ;  /* 0x0000001c1d1c723e */ /* 0x000fe400000000ff */
[----:B------:R-:W-:Y:S01]  /*4c00*/  F2FP.F16.F32.PACK_AB R14, R15, R14 ;  /* 0x0000000e0f0e723e */ /* 0x000fe200000000ff */
[----:B---3--:R-:W-:Y:S01]  /*4c10*/  IMAD.WIDE R36, R43, 0x2, R4 ;  /* 0x000000022b247825 */ /* 0x008fe200078e0204 */
[----:B----4-:R-:W-:Y:S02]  /*4c20*/  F2FP.F16.F32.PACK_AB R39, R7, R6 ;  /* 0x000000060727723e */ /* 0x010fe400000000ff */
[----:B------:R-:W-:Y:S01]  /*4c30*/  F2FP.F16.F32.PACK_AB R30, R31, R30 ;  /* 0x0000001e1f1e723e */ /* 0x000fe200000000ff */
[----:B------:R-:W-:Y:S01]  /*4c40*/  IMAD.WIDE R6, R41, 0x2, R2 ;  /* 0x0000000229067825 */ /* 0x000fe200078e0202 */
[----:B------:R-:W-:-:S02]  /*4c50*/  PRMT R38, R39, 0x7610, R38 ;  /* 0x0000761027267816 */ /* 0x000fc40000000026 */
[----:B------:R-:W-:Y:S01]  /*4c60*/  PRMT R41, R39, 0x7632, R41 ;  /* 0x0000763227297816 */ /* 0x000fe20000000029 */
[----:B------:R-:W-:Y:S01]  /*4c70*/  VIADD R39, R140, 0x8 ;  /* 0x000000088c277836 */ /* 0x000fe20000000000 */
[----:B------:R-:W-:Y:S01]  /*4c80*/  F2FP.F16.F32.PACK_AB R16, R17, R16 ;  /* 0x000000101110723e */ /* 0x000fe200000000ff */
[----:B------:R1:W-:Y:S01]  /*4c90*/  @P4 STG.E.U16 desc[UR22][R6.64], R38 ;  /* 0x0000002606004986 */ /* 0x0003e2000c101516 */
[----:B------:R-:W-:Y:S01]  /*4ca0*/  ISETP.GE.AND P4, PT, R42, UR15, PT ;  /* 0x0000000f2a007c0c */ /* 0x000fe2000bf86270 */
[----:B------:R-:W-:Y:S01]  /*4cb0*/  VIADD R27, R140, 0xa ;  /* 0x0000000a8c1b7836 */ /* 0x000fe20000000000 */
[----:B------:R-:W-:Y:S01]  /*4cc0*/  F2FP.F16.F32.PACK_AB R32, R33, R32 ;  /* 0x000000202120723e */ /* 0x000fe200000000ff */
[----:B------:R-:W-:Y:S01]  /*4cd0*/  @P0 STG.E.U16 desc[UR22][R20.64], R40 ;  /* 0x0000002814000986 */ /* 0x000fe2000c101516 */
[----:B------:R-:W-:Y:S02]  /*4ce0*/  ISETP.LT.AND P0, PT, R0, UR14, !P3 ;  /* 0x0000000e00007c0c */ /* 0x000fe4000df01270 */
[----:B------:R-:W-:Y:S01]  /*4cf0*/  ISETP.LT.AND P3, PT, R188, UR14, !P3 ;  /* 0x0000000ebc007c0c */ /* 0x000fe2000df61270 */
[----:B------:R3:W-:Y:S01]  /*4d00*/  @P6 STG.E.U16 desc[UR22][R22.64], R41 ;  /* 0x0000002916006986 */ /* 0x0007e2000c101516 */
[----:B------:R-:W-:-:S02]  /*4d10*/  ISETP.LT.AND P6, PT, R0, UR14, !P2 ;  /* 0x0000000e00007c0c */ /* 0x000fc4000d7c1270 */
[----:B------:R-:W-:Y:S01]  /*4d20*/  ISETP.LT.AND P2, PT, R188, UR14, !P2 ;  /* 0x0000000ebc007c0c */ /* 0x000fe2000d741270 */
[----:B------:R4:W-:Y:S01]  /*4d30*/  @P1 STG.E.U16 desc[UR22][R36.64], R44 ;  /* 0x0000002c24001986 */ /* 0x0009e2000c101516 */
[----:B------:R-:W-:Y:S01]  /*4d40*/  ISETP.GE.AND P1, PT, R39, UR15, PT ;  /* 0x0000000f27007c0c */ /* 0x000fe2000bf26270 */
[----:B-1----:R-:W-:Y:S01]  /*4d50*/  VIADD R38, R140, 0x9 ;  /* 0x000000098c267836 */ /* 0x002fe20000000000 */
[----:B------:R-:W-:Y:S02]  /*4d60*/  F2FP.F16.F32.PACK_AB R18, R19, R18 ;  /* 0x000000121312723e */ /* 0x000fe400000000ff */
[----:B------:R-:W-:Y:S02]  /*4d70*/  F2FP.F16.F32.PACK_AB R34, R35, R34 ;  /* 0x000000222322723e */ /* 0x000fe400000000ff */
[----:B---3--:R-:W-:Y:S01]  /*4d80*/  F2FP.F16.F32.PACK_AB R23, R9, R8 ;  /* 0x000000080917723e */ /* 0x008fe200000000ff */
[----:B------:R-:W-:-:S03]  /*4d90*/  VIADD R9, R43, UR4 ;  /* 0x000000042b097c36 */ /* 0x000fc60008000000 */
[----:B------:R-:W-:Y:S01]  /*4da0*/  PRMT R22, R23, 0x7610, R22 ;  /* 0x0000761017167816 */ /* 0x000fe20000000016 */
[----:B------:R-:W-:Y:S01]  /*4db0*/  VIADD R25, R9, UR4 ;  /* 0x0000000409197c36 */ /* 0x000fe20008000000 */
[----:B----4-:R-:W-:Y:S01]  /*4dc0*/  PRMT R36, R23, 0x7632, R36 ;  /* 0x0000763217247816 */ /* 0x010fe20000000024 */
[----:B------:R-:W-:-:S04]  /*4dd0*/  IMAD.WIDE R6, R9, 0x2, R2 ;  /* 0x0000000209067825 */ /* 0x000fc800078e0202 */
[----:B------:R-:W-:Y:S01]  /*4de0*/  IMAD.WIDE R8, R9, 0x2, R4 ;  /* 0x0000000209087825 */ /* 0x000fe200078e0204 */
[----:B------:R1:W-:Y:S01]  /*4df0*/  @P0 STG.E.U16 desc[UR22][R6.64], R22 ;  /* 0x0000001606000986 */ /* 0x0003e2000c101516 */
[----:B------:R-:W-:Y:S02]  /*4e00*/  ISETP.GE.AND P0, PT, R38, UR15, PT ;  /* 0x0000000f26007c0c */ /* 0x000fe4000bf06270 */
[----:B------:R-:W-:Y:S01]  /*4e10*/  IMAD.WIDE R20, R25, 0x2, R2 ;  /* 0x0000000219147825 */ /* 0x000fe200078e0202 */
[----:B------:R3:W-:Y:S01]  /*4e20*/  @P3 STG.E.U16 desc[UR22][R8.64], R24 ;  /* 0x0000001808003986 */ /* 0x0007e2000c101516 */
[----:B------:R-:W-:Y:S02]  /*4e30*/  ISETP.GE.AND P3, PT, R27, UR15, PT ;  /* 0x0000000f1b007c0c */ /* 0x000fe4000bf66270 */
[----:B------:R-:W-:Y:S01]  /*4e40*/  VIADD R23, R25, UR4 ;  /* 0x0000000419177c36 */ /* 0x000fe20008000000 */
[----:B------:R4:W-:Y:S01]  /*4e50*/  @P6 STG.E.U16 desc[UR22][R20.64], R36 ;  /* 0x0000002414006986 */ /* 0x0009e2000c101516 */
[----:B------:R-:W-:-:S02]  /*4e60*/  ISETP.LT.AND P6, PT, R0, UR14, !P5 ;  /* 0x0000000e00007c0c */ /* 0x000fc4000efc1270 */
[----:B------:R-:W-:Y:S01]  /*4e70*/  ISETP.LT.AND P5, PT, R188, UR14, !P5 ;  /* 0x0000000ebc007c0c */ /* 0x000fe2000efa1270 */
[----:B-1----:R-:W-:Y:S01]  /*4e80*/  IMAD.WIDE R6, R25, 0x2, R4 ;  /* 0x0000000219067825 */ /* 0x002fe200078e0204 */
[----:B------:R-:W-:Y:S02]  /*4e90*/  PRMT R25, R26, 0x7632, R25 ;  /* 0x000076321a197816 */ /* 0x000fe40000000019 */
[----:B---3--:R-:W-:Y:S01]  /*4ea0*/  PRMT R24, R24, 0x7632, R24 ;  /* 0x0000763218187816 */ /* 0x008fe20000000018 */
[----:B------:R-:W-:Y:S01]  /*4eb0*/  IMAD.WIDE R8, R23, 0x2, R2 ;  /* 0x0000000217087825 */ /* 0x000fe200078e0202 */
[----:B----4-:R-:W-:-:S03]  /*4ec0*/  F2FP.F16.F32.PACK_AB R21, R11, R10 ;  /* 0x0000000a0b15723e */ /* 0x010fc600000000ff */
[----:B------:R-:W-:Y:S01]  /*4ed0*/  IMAD.WIDE R10, R23, 0x2, R4 ;  /* 0x00000002170a7825 */ /* 0x000fe200078e0204 */
[----:B------:R1:W-:Y:S01]  /*4ee0*/  @P2 STG.E.U16 desc[UR22][R6.64], R24 ;  /* 0x0000001806002986 */ /* 0x0003e2000c101516 */
[----:B------:R-:W-:Y:S02]  /*4ef0*/  F2FP.F16.F32.PACK_AB R20, R13, R12 ;  /* 0x0000000c0d14723e */ /* 0x000fe400000000ff */
[----:B------:R-:W-:Y:S01]  /*4f00*/  VIADD R23, R23, UR4 ;  /* 0x0000000417177c36 */ /* 0x000fe20008000000 */
[----:B------:R3:W-:Y:S01]  /*4f10*/  @P6 STG.E.U16 desc[UR22][R8.64], R21 ;  /* 0x0000001508006986 */ /* 0x0007e2000c101516 */
[----:B------:R-:W-:Y:S01]  /*4f20*/  ISETP.LT.AND P6, PT, R0, UR14, !P1 ;  /* 0x0000000e00007c0c */ /* 0x000fe2000cfc1270 */
[----:B------:R-:W-:Y:S01]  /*4f30*/  VIADD R22, R140, 0xb ;  /* 0x0000000b8c167836 */ /* 0x000fe20000000000 */
[----:B------:R-:W-:Y:S01]  /*4f40*/  ISETP.LT.AND P1, PT, R188, UR14, !P1 ;  /* 0x0000000ebc007c0c */ /* 0x000fe2000cf21270 */
[----:B------:R4:W-:Y:S01]  /*4f50*/  @P5 STG.E.U16 desc[UR22][R10.64], R26 ;  /* 0x0000001a0a005986 */ /* 0x0009e2000c101516 */
[----:B------:R-:W-:-:S02]  /*4f60*/  ISETP.LT.AND P5, PT, R0, UR14, !P4 ;  /* 0x0000000e00007c0c */ /* 0x000fc4000e7a1270 */
[----:B------:R-:W-:Y:S01]  /*4f70*/  ISETP.LT.AND P4, PT, R188, UR14, !P4 ;  /* 0x0000000ebc007c0c */ /* 0x000fe2000e781270 */
[----:B-1----:R-:W-:Y:S01]  /*4f80*/  IMAD.WIDE R6, R23, 0x2, R2 ;  /* 0x0000000217067825 */ /* 0x002fe200078e0202 */
[----:B------:R-:W-:Y:S02]  /*4f90*/  PRMT R24, R21, 0x7632, R24 ;  /* 0x0000763215187816 */ /* 0x000fe40000000018 */
[----:B------:R-:W-:Y:S01]  /*4fa0*/  ISETP.GE.AND P2, PT, R22, UR15, PT ;  /* 0x0000000f16007c0c */ /* 0x000fe2000bf46270 */
[C---:B---3--:R-:W-:Y:S02]  /*4fb0*/  VIADD R21, R23.reuse, UR4 ;  /* 0x0000000417157c36 */ /* 0x048fe40008000000 */
[----:B------:R-:W-:-:S04]  /*4fc0*/  IMAD.WIDE R8, R23, 0x2, R4 ;  /* 0x0000000217087825 */ /* 0x000fc800078e0204 */
[C---:B----4-:R-:W-:Y:S01]  /*4fd0*/  IMAD.WIDE R10, R21.reuse, 0x2, R2 ;  /* 0x00000002150a7825 */ /* 0x050fe200078e0202 */
[----:B------:R1:W-:Y:S03]  /*4fe0*/  @P5 STG.E.U16 desc[UR22][R6.64], R24 ;  /* 0x0000001806005986 */ /* 0x0003e6000c101516 */
[C---:B------:R-:W-:Y:S01]  /*4ff0*/  IMAD.WIDE R12, R21.reuse, 0x2, R4 ;  /* 0x00000002150c7825 */ /* 0x040fe200078e0204 */
[----:B------:R3:W-:Y:S01]  /*5000*/  @P4 STG.E.U16 desc[UR22][R8.64], R25 ;  /* 0x0000001908004986 */ /* 0x0007e2000c101516 */
[C---:B------:R-:W-:Y:S02]  /*5010*/  ISETP.LT.AND P4, PT, R0.reuse, UR14, !P0 ;  /* 0x0000000e00007c0c */ /* 0x040fe4000c781270 */
[----:B------:R-:W-:Y:S01]  /*5020*/  VIADD R21, R21, UR4 ;  /* 0x0000000415157c36 */ /* 0x000fe20008000000 */
[----:B------:R-:W-:Y:S01]  /*5030*/  @P6 STG.E.U16 desc[UR22][R10.64], R20 ;  /* 0x000000140a006986 */ /* 0x000fe2000c101516 */
[----:B------:R-:W-:Y:S01]  /*5040*/  ISETP.LT.AND P6, PT, R0, UR14, !P3 ;  /* 0x0000000e00007c0c */ /* 0x000fe2000dfc1270 */
[----:B------:R-:W-:Y:S01]  /*5050*/  VIADD R22, R140, 0xc ;  /* 0x0000000c8c167836 */ /* 0x000fe20000000000 */
[C---:B------:R-:W-:Y:S01]  /*5060*/  ISETP.LT.AND P3, PT, R188.reuse, UR14, !P3 ;  /* 0x0000000ebc007c0c */ /* 0x040fe2000df61270 */
[----:B------:R4:W-:Y:S01]  /*5070*/  @P1 STG.E.U16 desc[UR22][R12.64], R28 ;  /* 0x0000001c0c001986 */ /* 0x0009e2000c101516 */
[----:B------:R-:W-:Y:S01]  /*5080*/  ISETP.LT.AND P1, PT, R188, UR14, !P0 ;  /* 0x0000000ebc007c0c */ /* 0x000fe2000c721270 */
[C---:B------:R-:W-:Y:S01]  /*5090*/  VIADD R15, R21.reuse, UR4 ;  /* 0x00000004150f7c36 */ /* 0x040fe20008000000 */
[----:B------:R-:W-:Y:S01]  /*50a0*/  ISETP.GE.AND P5, PT, R22, UR15, PT ;  /* 0x0000000f16007c0c */ /* 0x000fe2000bfa6270 */
[----:B-1----:R-:W-:-:S04]  /*50b0*/  IMAD.WIDE R6, R21, 0x2, R2 ;  /* 0x0000000215067825 */ /* 0x002fc800078e0202 */
[----:B---3--:R-:W-:Y:S01]  /*50c0*/  IMAD.WIDE R8, R21, 0x2, R4 ;  /* 0x0000000215087825 */ /* 0x008fe200078e0204 */
[----:B----4-:R-:W-:-:S03]  /*50d0*/  PRMT R13, R20, 0x7632, R13 ;  /* 0x00007632140d7816 */ /* 0x010fc6000000000d */
[----:B------:R-:W-:Y:S01]  /*50e0*/  IMAD.WIDE R10, R15, 0x2, R2 ;  /* 0x000000020f0a7825 */ /* 0x000fe200078e0202 */
[----:B------:R-:W-:Y:S01]  /*50f0*/  PRMT R20, R28, 0x7632, R20 ;  /* 0x000076321c147816 */ /* 0x000fe20000000014 */
[----:B------:R1:W-:Y:S02]  /*5100*/  @P4 STG.E.U16 desc[UR22][R6.64], R13 ;  /* 0x0000000d06004986 */ /* 0x0003e4000c101516 */
[C---:B------:R-:W-:Y:S02]  /*5110*/  VIADD R23, R140.reuse, 0xd ;  /* 0x0000000d8c177836 */ /* 0x040fe40000000000 */
[----:B------:R-:W-:Y:S01]  /*5120*/  VIADD R22, R140, 0xe ;  /* 0x0000000e8c167836 */ /* 0x000fe20000000000 */
[----:B------:R3:W-:Y:S01]  /*5130*/  @P1 STG.E.U16 desc[UR22][R8.64], R20 ;  /* 0x0000001408001986 */ /* 0x0007e2000c101516 */
[----:B------:R-:W-:Y:S01]  /*5140*/  ISETP.LT.AND P1, PT, R0, UR14, !P2 ;  /* 0x0000000e00007c0c */ /* 0x000fe2000d721270 */
[----:B------:R-:W-:Y:S01]  /*5150*/  VIADD R140, R140, 0xf ;  /* 0x0000000f8c8c7836 */ /* 0x000fe20000000000 */
[----:B------:R-:W-:Y:S01]  /*5160*/  ISETP.LT.AND P2, PT, R188, UR14, !P2 ;  /* 0x0000000ebc007c0c */ /* 0x000fe2000d741270 */
[----:B------:R4:W-:Y:S01]  /*5170*/  @P6 STG.E.U16 desc[UR22][R10.64], R14 ;  /* 0x0000000e0a006986 */ /* 0x0009e2000c101516 */
[----:B------:R-:W-:-:S02]  /*5180*/  ISETP.LT.AND P6, PT, R0, UR14, !P5 ;  /* 0x0000000e00007c0c */ /* 0x000fc4000efc1270 */
[----:B------:R-:W-:Y:S01]  /*5190*/  ISETP.GE.AND P0, PT, R23, UR15, PT ;  /* 0x0000000f17007c0c */ /* 0x000fe2000bf06270 */
[C---:B-1----:R-:W-:Y:S01]  /*51a0*/  VIADD R13, R15.reuse, UR4 ;  /* 0x000000040f0d7c36 */ /* 0x042fe20008000000 */
[----:B------:R-:W-:Y:S01]  /*51b0*/  ISETP.LT.AND P5, PT, R188, UR14, !P5 ;  /* 0x0000000ebc007c0c */ /* 0x000fe2000efa1270 */
[----:B------:R-:W-:Y:S01]  /*51c0*/  IMAD.WIDE R6, R15, 0x2, R4 ;  /* 0x000000020f067825 */ /* 0x000fe200078e0204 */
[----:B------:R-:W-:Y:S02]  /*51d0*/  ISETP.GE.AND P4, PT, R22, UR15, PT ;  /* 0x0000000f16007c0c */ /* 0x000fe4000bf86270 */
[----:B---3--:R-:W-:Y:S01]  /*51e0*/  PRMT R20, R14, 0x7632, R20 ;  /* 0x000076320e147816 */ /* 0x008fe20000000014 */
[C---:B------:R-:W-:Y:S01]  /*51f0*/  VIADD R17, R13.reuse, UR4 ;  /* 0x000000040d117c36 */ /* 0x040fe20008000000 */
[----:B------:R1:W-:Y:S01]  /*5200*/  @P3 STG.E.U16 desc[UR22][R6.64], R30 ;  /* 0x0000001e06003986 */ /* 0x0003e2000c101516 */
[----:B------:R-:W-:Y:S01]  /*5210*/  IMAD.WIDE R8, R13, 0x2, R2 ;  /* 0x000000020d087825 */ /* 0x000fe200078e0202 */
[----:B----4-:R-:W-:-:S02]  /*5220*/  PRMT R14, R30, 0x7632, R14 ;  /* 0x000076321e0e7816 */ /* 0x010fc4000000000e */
[----:B------:R-:W-:Y:S01]  /*5230*/  ISETP.GE.AND P3, PT, R140, UR15, PT ;  /* 0x0000000f8c007c0c */ /* 0x000fe2000bf66270 */
[----:B------:R-:W-:Y:S01]  /*5240*/  IMAD.WIDE R10, R13, 0x2, R4 ;  /* 0x000000020d0a7825 */ /* 0x000fe200078e0204 */
[----:B------:R3:W-:Y:S02]  /*5250*/  @P1 STG.E.U16 desc[UR22][R8.64], R20 ;  /* 0x0000001408001986 */ /* 0x0007e4000c101516 */
[C---:B------:R-:W-:Y:S01]  /*5260*/  ISETP.LT.AND P1, PT, R0.reuse, UR14, !P3 ;  /* 0x0000000e00007c0c */ /* 0x040fe2000df21270 */
[C---:B------:R-:W-:Y:S01]  /*5270*/  IMAD.WIDE R12, R17.reuse, 0x2, R2 ;  /* 0x00000002110c7825 */ /* 0x040fe200078e0202 */
[----:B------:R-:W-:Y:S01]  /*5280*/  @P2 STG.E.U16 desc[UR22][R10.64], R14 ;  /* 0x0000000e0a002986 */ /* 0x000fe2000c101516 */
[C---:B------:R-:W-:Y:S02]  /*5290*/  ISETP.LT.AND P2, PT, R0.reuse, UR14, !P4 ;  /* 0x0000000e00007c0c */ /* 0x040fe4000e741270 */
[C---:B------:R-:W-:Y:S01]  /*52a0*/  VIADD R15, R17.reuse, UR4 ;  /* 0x00000004110f7c36 */ /* 0x040fe20008000000 */
[----:B------:R4:W-:Y:S01]  /*52b0*/  @P6 STG.E.U16 desc[UR22][R12.64], R16 ;  /* 0x000000100c006986 */ /* 0x0009e2000c101516 */
[----:B------:R-:W-:Y:S01]  /*52c0*/  ISETP.LT.AND P6, PT, R0, UR14, !P0 ;  /* 0x0000000e00007c0c */ /* 0x000fe2000c7c1270 */
[----:B-1----:R-:W-:Y:S01]  /*52d0*/  IMAD.WIDE R6, R17, 0x2, R4 ;  /* 0x0000000211067825 */ /* 0x002fe200078e0204 */
[----:B------:R-:W-:-:S02]  /*52e0*/  ISETP.LT.AND P0, PT, R188, UR14, !P0 ;  /* 0x0000000ebc007c0c */ /* 0x000fc4000c701270 */
[C---:B------:R-:W-:Y:S01]  /*52f0*/  ISETP.LT.AND P4, PT, R188.reuse, UR14, !P4 ;  /* 0x0000000ebc007c0c */ /* 0x040fe2000e781270 */
[C---:B------:R-:W-:Y:S01]  /*5300*/  VIADD R19, R15.reuse, UR4 ;  /* 0x000000040f137c36 */ /* 0x040fe20008000000 */
[----:B------:R-:W-:Y:S01]  /*5310*/  ISETP.LT.AND P3, PT, R188, UR14, !P3 ;  /* 0x0000000ebc007c0c */ /* 0x000fe2000df61270 */
[----:B---3--:R-:W-:Y:S01]  /*5320*/  IMAD.WIDE R8, R15, 0x2, R2 ;  /* 0x000000020f087825 */ /* 0x008fe200078e0202 */
[----:B------:R-:W-:Y:S01]  /*5330*/  PRMT R0, R16, 0x7632, R0 ;  /* 0x0000763210007816 */ /* 0x000fe20000000000 */
[----:B------:R1:W-:Y:S02]  /*5340*/  @P5 STG.E.U16 desc[UR22][R6.64], R32 ;  /* 0x0000002006005986 */ /* 0x0003e4000c101516 */
[----:B------:R-:W-:Y:S01]  /*5350*/  VIADD R17, R19, UR4 ;  /* 0x0000000413117c36 */ /* 0x000fe20008000000 */
[----:B----4-:R-:W-:Y:S01]  /*5360*/  PRMT R16, R34, 0x7632, R16 ;  /* 0x0000763222107816 */ /* 0x010fe20000000010 */
[----:B------:R-:W-:Y:S01]  /*5370*/  IMAD.WIDE R10, R15, 0x2, R4 ;  /* 0x000000020f0a7825 */ /* 0x000fe200078e0204 */
[----:B------:R3:W-:Y:S03]  /*5380*/  @P6 STG.E.U16 desc[UR22][R8.64], R0 ;  /* 0x0000000008006986 */ /* 0x0007e6000c101516 */
[----:B------:R-:W-:Y:S01]  /*5390*/  IMAD.WIDE R12, R19, 0x2, R2 ;  /* 0x00000002130c7825 */ /* 0x000fe200078e0202 */
[----:B-1----:R-:W-:-:S03]  /*53a0*/  PRMT R7, R32, 0x7632, R7 ;  /* 0x0000763220077816 */ /* 0x002fc60000000007 */
[----:B------:R-:W-:-:S04]  /*53b0*/  IMAD.WIDE R14, R19, 0x2, R4 ;  /* 0x00000002130e7825 */ /* 0x000fc800078e0204 */
[C---:B------:R-:W-:Y:S01]  /*53c0*/  IMAD.WIDE R2, R17.reuse, 0x2, R2 ;  /* 0x0000000211027825 */ /* 0x040fe200078e0202 */
[----:B---3--:R-:W-:Y:S01]  /*53d0*/  PRMT R9, R18, 0x7632, R9 ;  /* 0x0000763212097816 */ /* 0x008fe20000000009 */
[----:B------:R1:W-:Y:S02]  /*53e0*/  @P0 STG.E.U16 desc[UR22][R10.64], R7 ;  /* 0x000000070a000986 */ /* 0x0003e4000c101516 */
[----:B------:R-:W-:Y:S02]  /*53f0*/  IMAD.WIDE R4, R17, 0x2, R4 ;  /* 0x0000000211047825 */ /* 0x000fe400078e0204 */
[----:B------:R1:W-:Y:S04]  /*5400*/  @P2 STG.E.U16 desc[UR22][R12.64], R18 ;  /* 0x000000120c002986 */ /* 0x0003e8000c101516 */
[----:B------:R1:W-:Y:S04]  /*5410*/  @P4 STG.E.U16 desc[UR22][R14.64], R34 ;  /* 0x000000220e004986 */ /* 0x0003e8000c101516 */
[----:B------:R1:W-:Y:S04]  /*5420*/  @P1 STG.E.U16 desc[UR22][R2.64], R9 ;  /* 0x0000000902001986 */ /* 0x0003e8000c101516 */
[----:B------:R1:W-:Y:S01]  /*5430*/  @P3 STG.E.U16 desc[UR22][R4.64], R16 ;  /* 0x0000001004003986 */ /* 0x0003e2000c101516 */
[----:B--2---:R-:W-:Y:S06]  /*5440*/  BAR.SYNC.DEFER_BLOCKING 0x0 ;  /* 0x0000000000007b1d */ /* 0x004fec0000010000 */
[----:B------:R-:W-:Y:S05]  /*5450*/  BRA.U UP0, `(.L_x_13) ;  /* 0x00000001009c7547 */ /* 0x000fea000b800000 */
[----:B------:R-:W2:Y:S01]  /*5460*/  S2UR UR5, SR_CgaCtaId ;  /* 0x00000000000579c3 */ /* 0x000ea20000008800 */
[----:B------:R-:W-:Y:S01]  /*5470*/  NOP ;  /* 0x0000000000007918 */ /* 0x000fe20000000000 */
[----:B------:R-:W-:Y:S01]  /*5480*/  UMOV UR4, 0x50 ;  /* 0x0000005000047882 */ /* 0x000fe20000000000 */
[----:B------:R-:W-:Y:S02]  /*5490*/  IMAD.U32 R0, RZ, RZ, UR8 ;  /* 0x00000008ff007e24 */ /* 0x000fe4000f8e00ff */
[----:B-1----:R-:W-:-:S03]  /*54a0*/  IMAD.MOV.U32 R3, RZ, RZ, 0x1 ;  /* 0x00000001ff037424 */ /* 0x002fc600078e00ff */
[----:B------:R-:W-:-:S04]  /*54b0*/  LOP3.LUT R0, R0, 0xffff, RZ, 0xc0, !PT ;  /* 0x0000ffff00007812 */ /* 0x000fc800078ec0ff */
[----:B------:R-:W-:-:S05]  /*54c0*/  SHF.R.U32.HI R0, RZ, 0x5, R0 ;  /* 0x00000005ff007819 */ /* 0x000fca0000011600 */
[----:B------:R-:W-:Y:S01]  /*54d0*/  VIADD R2, R0, 0x10 ;  /* 0x0000001000027836 */ /* 0x000fe20000000000 */
[----:B------:R-:W-:Y:S01]  /*54e0*/  SHF.L.U32 R0, R3, R0, RZ ;  /* 0x0000000003007219 */ /* 0x000fe200000006ff */
[----:B--2---:R-:W-:-:S03]  /*54f0*/  ULEA UR6, UR5, UR4, 0x18 ;  /* 0x0000000405067291 */ /* 0x004fc6000f8ec0ff */
[----:B------:R-:W-:-:S04]  /*5500*/  SHF.L.U32 R3, R3, R2, RZ ;  /* 0x0000000203037219 */ /* 0x000fc800000006ff */
[----:B------:R-:W-:Y:S02]  /*5510*/  LOP3.LUT R0, R3, R0, RZ, 0xfc, !PT ;  /* 0x0000000003007212 */ /* 0x000fe400078efcff */
[----:B------:R-:W1:Y:S02]  /*5520*/  LDS R5, [UR6] ;  /* 0x00000006ff057984 */ /* 0x000e640008000800 */
[C---:B------:R-:W-:Y:S02]  /*5530*/  LOP3.LUT R2, R0.reuse, 0xffff, RZ, 0xc0, !PT ;  /* 0x0000ffff00027812 */ /* 0x040fe400078ec0ff */
[----:B-1----:R-:W-:-:S04]  /*5540*/  LOP3.LUT R3, R0, 0xffff, R5, 0x80, !PT ;  /* 0x0000ffff00037812 */ /* 0x002fc800078e8005 */
[----:B------:R-:W-:-:S13]  /*5550*/  ISETP.NE.AND P0, PT, R3, R2, PT ;  /* 0x000000020300720c */ /* 0x000fda0003f05270 */
[----:B------:R-:W-:Y:S05]  /*5560*/  @P0 BRA `(.L_x_14) ;  /* 0x0000000000500947 */ /* 0x000fea0003800000 */
[----:B------:R-:W-:Y:S02]  /*5570*/  SHF.R.U32.HI R5, RZ, 0x10, R5 ;  /* 0x00000010ff057819 */ /* 0x000fe40000011605 */
[----:B------:R-:W-:-:S04]  /*5580*/  SHF.R.U32.HI R2, RZ, 0x10, R0 ;  /* 0x00000010ff027819 */ /* 0x000fc80000011600 */
[----:B------:R-:W-:-:S04]  /*5590*/  LOP3.LUT R5, R5, R2, RZ, 0xc0, !PT ;  /* 0x0000000205057212 */ /* 0x000fc800078ec0ff */
[----:B------:R-:W-:-:S13]  /*55a0*/  ISETP.NE.AND P0, PT, R5, R2, PT ;  /* 0x000000020500720c */ /* 0x000fda0003f05270 */
[----:B------:R-:W-:Y:S05]  /*55b0*/  @P0 BRA `(.L_x_15) ;  /* 0x0000000000300947 */ /* 0x000fea0003800000 */
[----:B------:R-:W-:Y:S01]  /*55c0*/  R2UR UR4, R0 ;  /* 0x00000000000472ca */ /* 0x000fe200000e0000 */
[----:B------:R-:W-:Y:S01]  /*55d0*/  VOTEU.ANY UR5, UPT, PT ;  /* 0x0000000000057886 */ /* 0x000fe200038e0100 */
[----:B------:R-:W1:Y:S01]  /*55e0*/  S2R R0, SR_LANEID ;  /* 0x0000000000007919 */ /* 0x000e620000000000 */
[----:B------:R-:W-:-:S10]  /*55f0*/  UFLO.U32 UR5, UR5 ;  /* 0x00000005000572bd */ /* 0x000fd400080e0000 */
[----:B------:R-:W-:-:S06]  /*5600*/  ULOP3.LUT UR4, URZ, UR4, URZ, 0x33, !UPT ;  /* 0x00000004ff047292 */ /* 0x000fcc000f8e33ff */
[----:B------:R-:W-:-:S04]  /*5610*/  IMAD.U32 R2, RZ, RZ, UR4 ;  /* 0x00000004ff027e24 */ /* 0x000fc8000f8e00ff */
[----:B------:R-:W2:Y:S02]  /*5620*/  REDUX UR7, R2 ;  /* 0x00000000020773c4 */ /* 0x000ea40000000000 */
[----:B------:R3:W-:Y:S01]  /*5630*/  UTCATOMSWS.AND URZ, UR4 ;  /* 0x0000000400ff79e3 */ /* 0x0007e20008000000 */
[----:B-1----:R-:W-:Y:S01]  /*5640*/  ISETP.EQ.U32.AND P0, PT, R0, UR5, PT ;  /* 0x0000000500007c0c */ /* 0x002fe2000bf02070 */
[----:B--2---:R-:W-:-:S12]  /*5650*/  IMAD.U32 R0, RZ, RZ, UR7 ;  /* 0x00000007ff007e24 */ /* 0x004fd8000f8e00ff */
[----:B------:R3:W-:Y:S01]  /*5660*/  @P0 ATOMS.AND RZ, [UR6], R0 ;  /* 0x00000000ffff098c */ /* 0x0007e2000a800006 */
[----:B------:R-:W-:Y:S05]  /*5670*/  BRA `(.L_x_13) ;  /* 0x0000000000147947 */ /* 0x000fea0003800000 */
.L_x_15:
[----:B------:R-:W-:-:S07]  /*5680*/  MOV R2, 0x56a0 ;  /* 0x000056a000027802 */ /* 0x000fce0000000f00 */
[----:B0-----:R-:W-:Y:S05]  /*5690*/  CALL.REL.NOINC `($__internal_0_$__cuda_sm10x_tcgen05_guardrail_trap_col_being_dealloced_not_returned_by_alloc) ;  /* 0x00000000002c7944 */ /* 0x001fea0003c00000 */
[----:B------:R-:W-:Y:S05]  /*56a0*/  BRA `(.L_x_13) ;  /* 0x0000000000087947 */ /* 0x000fea0003800000 */
.L_x_14:
[----:B------:R-:W-:-:S07]  /*56b0*/  MOV R2, 0x56d0 ;  /* 0x000056d000027802 */ /* 0x000fce0000000f00 */
[----:B0-----:R-:W-:Y:S05]  /*56c0*/  CALL.REL.NOINC `($__internal_2_$__cuda_sm10x_tcgen05_guardrail_trap_unallocated_columns_being_dealloced) ;  /* 0x0000000000387944 */ /* 0x001fea0003c00000 */
.L_x_13:
[----:B------:R-:W-:Y:S01]  /*56d0*/  NOP ;  /* 0x0000000000007918 */ /* 0x000fe20000000000 */
[----:B---3--:R-:W-:Y:S05]  /*56e0*/  EXIT ;  /* 0x000000000000794d */ /* 0x008fea0003800000 */
.L_x_8:
[----:B------:R-:W0:Y:S02]  /*56f0*/  SYNCS.PHASECHK.TRANS64.TRYWAIT P1, [UR11], R114 ;  /* 0x00000072ff0075a7 */ /* 0x000e24000802110b */
[----:B0-----:R-:W-:Y:S05]  /*5700*/  @!P1 BRA `(.L_x_8) ;  /* 0xfffffffc00f89947 */ /* 0x001fea000383ffff */
[----:B------:R-:W-:Y:S05]  /*5710*/  BRA `(.L_x_16) ;  /* 0xffffffd800d47947 */ /* 0x000fea000383ffff */
.L_x_12:
[----:B------:R-:W3:Y:S02]  /*5720*/  SYNCS.PHASECHK.TRANS64.TRYWAIT P0, [UR11], R2 ;  /* 0x00000002ff0075a7 */ /* 0x000ee4000800110b */
[----:B---3--:R-:W-:Y:S05]  /*5730*/  @!P0 BRA `(.L_x_12) ;  /* 0xfffffffc00f88947 */ /* 0x008fea000383ffff */
[----:B------:R-:W-:Y:S05]  /*5740*/  BRA `(.L_x_11) ;  /* 0xfffffff0003c7947 */ /* 0x000fea000383ffff */
        .weak           $__internal_0_$__cuda_sm10x_tcgen05_guardrail_trap_col_being_dealloced_not_returned_by_alloc
        .type           $__internal_0_$__cuda_sm10x_tcgen05_guardrail_trap_col_being_dealloced_not_returned_by_alloc,@function
        .size           $__internal_0_$__cuda_sm10x_tcgen05_guardrail_trap_col_being_dealloced_not_returned_by_alloc,($__internal_1_$__cuda_sm10x_tcgen05_guardrail_trap_phase_invalid_during_alloc - $__internal_0_$__cuda_sm10x_tcgen05_guardrail_trap_col_being_dealloced_not_returned_by_alloc)
$__internal_0_$__cuda_sm10x_tcgen05_guardrail_trap_col_being_dealloced_not_returned_by_alloc:
[----:B------:R-:W-:Y:S05]  /*5750*/  BPT.TRAP 0x1 ;  /* 0x000000040000795c */ /* 0x000fea0000300000 */
[----:B------:R-:W-:-:S04]  /*5760*/  IMAD.MOV.U32 R3, RZ, RZ, 0x0 ;  /* 0x00000000ff037424 */ /* 0x000fc800078e00ff */
[----:B------:R-:W-:Y:S05]  /*5770*/  RET.REL.NODEC R2 `(matmul_kernel) ;  /* 0xffffffa802207950 */ /* 0x000fea0003c3ffff */
        .weak           $__internal_1_$__cuda_sm10x_tcgen05_guardrail_trap_phase_invalid_during_alloc
        .type           $__internal_1_$__cuda_sm10x_tcgen05_guardrail_trap_phase_invalid_during_alloc,@function
        .size           $__internal_1_$__cuda_sm10x_tcgen05_guardrail_trap_phase_invalid_during_alloc,($__internal_2_$__cuda_sm10x_tcgen05_guardrail_trap_unallocated_columns_being_dealloced - $__internal_1_$__cuda_sm10x_tcgen05_guardrail_trap_phase_invalid_during_alloc)
$__internal_1_$__cuda_sm10x_tcgen05_guardrail_trap_phase_invalid_during_alloc:
[----:B------:R-:W-:Y:S05]  /*5780*/  BPT.TRAP 0x1 ;  /* 0x000000040000795c */ /* 0x000fea0000300000 */
[----:B------:R-:W-:-:S04]  /*5790*/  IMAD.MOV.U32 R3, RZ, RZ, 0x0 ;  /* 0x00000000ff037424 */ /* 0x000fc800078e00ff */
[----:B------:R-:W-:Y:S05]  /*57a0*/  RET.REL.NODEC R2 `(matmul_kernel) ;  /* 0xffffffa802147950 */ /* 0x000fea0003c3ffff */
        .weak           $__internal_2_$__cuda_sm10x_tcgen05_guardrail_trap_unallocated_columns_being_dealloced
        .type           $__internal_2_$__cuda_sm10x_tcgen05_guardrail_trap_unallocated_columns_being_dealloced,@function
        .size           $__internal_2_$__cuda_sm10x_tcgen05_guardrail_trap_unallocated_columns_being_dealloced,(.L_x_20 - $__internal_2_$__cuda_sm10x_tcgen05_guardrail_trap_unallocated_columns_being_dealloced)
$__internal_2_$__cuda_sm10x_tcgen05_guardrail_trap_unallocated_columns_being_dealloced:
[----:B------:R-:W-:Y:S05]  /*57b0*/  BPT.TRAP 0x1 ;  /* 0x000000040000795c */ /* 0x000fea0000300000 */
[----:B------:R-:W-:-:S04]  /*57c0*/  IMAD.MOV.U32 R3, RZ, RZ, 0x0 ;  /* 0x00000000ff037424 */ /* 0x000fc800078e00ff */
[----:B------:R-:W-:Y:S05]  /*57d0*/  RET.REL.NODEC R2 `(matmul_kernel) ;  /* 0xffffffa802087950 */ /* 0x000fea0003c3ffff */
.L_x_17:
[----:B------:R-:W-:-:S00]  /*57e0*/  BRA `(.L_x_17) ;  /* 0xfffffffc00fc7947 */ /* 0x000fc0000383ffff */
[----:B------:R-:W-:-:S00]  /*57f0*/  NOP ;  /* 0x0000000000007918 */ /* 0x000fc00000000000 */
        /* <DEDUP_REMOVED lines=8> */
.L_x_20:


//--------------------- .nv.shared.matmul_kernel  --------------------------
	.section	.nv.shared.matmul_kernel,"aw",@nobits
	.sectionflags	@""
	.align	16
	.zero		1024


//--------------------- .nv.shared.reserved.0     --------------------------
	.section	.nv.shared.reserved.0,"aw",@nobits
	.align	8
	.weak		__nv_reservedSMEM_offset_0_alias
	.size		__nv_reservedSMEM_offset_0_alias, 0, 64
	.other		__nv_reservedSMEM_offset_0_alias,@"STO_CUDA_RESERVED_SHARED STV_DEFAULT"
__nv_reservedSMEM_offset_0_alias:
	.zero		0
.nv.shared.reserved.0:
	.zero		64
	.weak		__nv_reservedSMEM_allocation_phase
	.type		__nv_reservedSMEM_allocation_phase,@object
	.size		__nv_reservedSMEM_allocation_phase,(.L_0 - __nv_reservedSMEM_allocation_phase)
__nv_reservedSMEM_allocation_phase:
	.zero		1
.L_0:
	.zero		7
	.weak		__nv_reservedSMEM_devtool_atexit_pc
	.type		__nv_reservedSMEM_devtool_atexit_pc,@object
	.size		__nv_reservedSMEM_devtool_atexit_pc,(__nv_reservedSMEM_allocation_mask - __nv_reservedSMEM_devtool_atexit_pc)
__nv_reservedSMEM_devtool_atexit_pc:
	.zero		8
	.weak		__nv_reservedSMEM_allocation_mask
	.type		__nv_reservedSMEM_allocation_mask,@object
	.size		__nv_reservedSMEM_allocation_mask,(.L_2 - __nv_reservedSMEM_allocation_mask)
__nv_reservedSMEM_allocation_mask:
	.zero		4
.L_2:


//--------------------- .nv.constant0.matmul_kernel --------------------------
	.section	.nv.constant0.matmul_kernel,"a",@progbits
	.sectionflags	@""
	.align	4
.nv.constant0.matmul_kernel:
	.zero		976


//--------------------- SYMBOLS --------------------------

	.type		.nv.reservedSmem.offset0,@object
	.size		.nv.reservedSmem.offset0,0x4
	.type		.nv.reservedSmem.cap,@object
	.size		.nv.reservedSmem.cap,0x4
